def matmul_kernel(
    a_ptr,
    b_ptr,
    c_ptr,
    M,
    N,
    K,
    stride_am,
    stride_ak,
    stride_bk,
    stride_bn,
    stride_cm,
    stride_cn,
    BLOCK_M: tl.constexpr,
    BLOCK_N: tl.constexpr,
    BLOCK_K: tl.constexpr,
    GROUP_M: tl.constexpr,
):
    pid = tl.program_id(axis=0)
    num_pid_m = tl.cdiv(M, BLOCK_M)
    num_pid_n = tl.cdiv(N, BLOCK_N)
    num_pid_in_group = GROUP_M * num_pid_n
    group_id = pid // num_pid_in_group
    first_pid_m = group_id * GROUP_M
    group_size_m = min(num_pid_m - first_pid_m, GROUP_M)
    pid_m = first_pid_m + ((pid % num_pid_in_group) % group_size_m)
    pid_n = (pid % num_pid_in_group) // group_size_m

    offs_am = (pid_m * BLOCK_M + tl.arange(0, BLOCK_M)) % M
    offs_bn = (pid_n * BLOCK_N + tl.arange(0, BLOCK_N)) % N
    offs_k = tl.arange(0, BLOCK_K)
    a_ptrs = a_ptr + offs_am[:, None] * stride_am + offs_k[None, :] * stride_ak
    b_ptrs = b_ptr + offs_k[:, None] * stride_bk + offs_bn[None, :] * stride_bn

    acc = tl.zeros((BLOCK_M, BLOCK_N), dtype=tl.float32)
    for kk in range(0, tl.cdiv(K, BLOCK_K)):
        a = tl.load(a_ptrs, mask=offs_k[None, :] < K - kk * BLOCK_K, other=0.0)
        b = tl.load(b_ptrs, mask=offs_k[:, None] < K - kk * BLOCK_K, other=0.0)
        acc = tl.dot(a, b, acc)
        a_ptrs += BLOCK_K * stride_ak
        b_ptrs += BLOCK_K * stride_bk

    c = acc.to(c_ptr.dtype.element_ty)
    offs_cm = pid_m * BLOCK_M + tl.arange(0, BLOCK_M)
    offs_cn = pid_n * BLOCK_N + tl.arange(0, BLOCK_N)
    c_ptrs = c_ptr + offs_cm[:, None] * stride_cm + offs_cn[None, :] * stride_cn
    mask = (offs_cm[:, None] < M) & (offs_cn[None, :] < N)
    tl.store(c_ptrs, c, mask=mask)

# config = {"BLOCK_K": 128, "BLOCK_M": 64, "BLOCK_N": 16, "GROUP_M": 8, "arch": "sm_100", "dtype": "fp16", "num_ctas": 1, "num_stages": 3, "num_warps": 2}
# arch = sm_100


// ===== COMPILED SASS (sm_100a) =====

	.target	sm_100a

	.elftype	@"ET_EXEC"


//--------------------- .note.nv.tkinfo           --------------------------
	.section	.note.nv.tkinfo,"",@"SHT_NOTE"
	.sectionflags	@"SHF_NOTE_NV_TKINFO"
	.tkinfo
        /*0018*/ 	.word	0x00000081
        /*0030*/ 	.string	""
        /*0030*/ 	.string	"ptxas-blackwell"
        /*0030*/ 	.string	"Cuda compilation tools, release 12.9, V12.9.86"
        /*0030*/ 	.string	"Build cuda_12.9.r12.9/compiler.36037853_0"
        /*0030*/ 	.string	"-v  -suppress-debug-info  -lineinfo  -arch sm_100a "



//--------------------- .note.nv.cuver            --------------------------
	.section	.note.nv.cuver,"",@"SHT_NOTE"
	.sectionflags	@"SHF_NOTE_NV_CUVER"
        /*0018*/ 	.short	0x0001
        /*001a*/ 	.short	0x0064
        /*001c*/ 	.short	0x0001
        /*001e*/ 	.short	0x0000
        /*0020*/ 	.short	0x0001
        /*0022*/ 	.short	0x0000


//--------------------- .nv.info                  --------------------------
	.section	.nv.info,"",@"SHT_CUDA_INFO"
	.align	4


	//----- nvinfo : EIATTR_REGCOUNT
	.align		4
        /*0000*/ 	.byte	0x04, 0x2f
        /*0002*/ 	.short	(.L_1 - .L_0)
	.align		4
.L_0:
        /*0004*/ 	.word	index@(matmul_kernel)
        /*0008*/ 	.word	0x00000020


	//----- nvinfo : EIATTR_FRAME_SIZE
	.align		4
.L_1:
        /*000c*/ 	.byte	0x04, 0x11
        /*000e*/ 	.short	(.L_3 - .L_2)
	.align		4
.L_2:
        /*0010*/ 	.word	index@(matmul_kernel)
        /*0014*/ 	.word	0x00000bd8


	//----- nvinfo : EIATTR_MIN_STACK_SIZE
	.align		4
.L_3:
        /*0018*/ 	.byte	0x04, 0x12
        /*001a*/ 	.short	(.L_5 - .L_4)
	.align		4
.L_4:
        /*001c*/ 	.word	index@(matmul_kernel)
        /*0020*/ 	.word	0x00000bd8
.L_5:


//--------------------- .nv.info.matmul_kernel    --------------------------
	.section	.nv.info.matmul_kernel,"",@"SHT_CUDA_INFO"
	.sectionflags	@""
	.align	4


	//----- nvinfo : EIATTR_CUDA_API_VERSION
	.align		4
        /*0000*/ 	.byte	0x04, 0x37
        /*0002*/ 	.short	(.L_7 - .L_6)
.L_6:
        /*0004*/ 	.word	0x00000081


	//----- nvinfo : EIATTR_KPARAM_INFO
	.align		4
.L_7:
        /*0008*/ 	.byte	0x04, 0x17
        /*000a*/ 	.short	(.L_9 - .L_8)
.L_8:
        /*000c*/ 	.word	0x00000000
        /*0010*/ 	.short	0x000d
        /*0012*/ 	.short	0x0048
        /*0014*/ 	.byte	0x00, 0xf4, 0x21, 0x00


	//----- nvinfo : EIATTR_KPARAM_INFO
	.align		4
.L_9:
        /*0018*/ 	.byte	0x04, 0x17
        /*001a*/ 	.short	(.L_11 - .L_10)
.L_10:
        /*001c*/ 	.word	0x00000000
        /*0020*/ 	.short	0x000c
        /*0022*/ 	.short	0x0040
        /*0024*/ 	.byte	0x00, 0xf4, 0x21, 0x00


	//----- nvinfo : EIATTR_KPARAM_INFO
	.align		4
.L_11:
        /*0028*/ 	.byte	0x04, 0x17
        /*002a*/ 	.short	(.L_13 - .L_12)
.L_12:
        /*002c*/ 	.word	0x00000000
        /*0030*/ 	.short	0x000b
        /*0032*/ 	.short	0x0038
        /*0034*/ 	.byte	0x00, 0xf0, 0x11, 0x00


	//----- nvinfo : EIATTR_KPARAM_INFO
	.align		4
.L_13:
        /*0038*/ 	.byte	0x04, 0x17
        /*003a*/ 	.short	(.L_15 - .L_14)
.L_14:
        /*003c*/ 	.word	0x00000000
        /*0040*/ 	.short	0x000a
        /*0042*/ 	.short	0x0034
        /*0044*/ 	.byte	0x00, 0xf0, 0x11, 0x00


	//----- nvinfo : EIATTR_KPARAM_INFO
	.align		4
.L_15:
        /*0048*/ 	.byte	0x04, 0x17
        /*004a*/ 	.short	(.L_17 - .L_16)
.L_16:
        /*004c*/ 	.word	0x00000000
        /*0050*/ 	.short	0x0009
        /*0052*/ 	.short	0x0030
        /*0054*/ 	.byte	0x00, 0xf0, 0x11, 0x00


	//----- nvinfo : EIATTR_KPARAM_INFO
	.align		4
.L_17:
        /*0058*/ 	.byte	0x04, 0x17
        /*005a*/ 	.short	(.L_19 - .L_18)
.L_18:
        /*005c*/ 	.word	0x00000000
        /*0060*/ 	.short	0x0008
        /*0062*/ 	.short	0x002c
        /*0064*/ 	.byte	0x00, 0xf0, 0x11, 0x00


	//----- nvinfo : EIATTR_KPARAM_INFO
	.align		4
.L_19:
        /*0068*/ 	.byte	0x04, 0x17
        /*006a*/ 	.short	(.L_21 - .L_20)
.L_20:
        /*006c*/ 	.word	0x00000000
        /*0070*/ 	.short	0x0007
        /*0072*/ 	.short	0x0028
        /*0074*/ 	.byte	0x00, 0xf0, 0x11, 0x00


	//----- nvinfo : EIATTR_KPARAM_INFO
	.align		4
.L_21:
        /*0078*/ 	.byte	0x04, 0x17
        /*007a*/ 	.short	(.L_23 - .L_22)
.L_22:
        /*007c*/ 	.word	0x00000000
        /*0080*/ 	.short	0x0006
        /*0082*/ 	.short	0x0024
        /*0084*/ 	.byte	0x00, 0xf0, 0x11, 0x00


	//----- nvinfo : EIATTR_KPARAM_INFO
	.align		4
.L_23:
        /*0088*/ 	.byte	0x04, 0x17
        /*008a*/ 	.short	(.L_25 - .L_24)
.L_24:
        /*008c*/ 	.word	0x00000000
        /*0090*/ 	.short	0x0005
        /*0092*/ 	.short	0x0020
        /*0094*/ 	.byte	0x00, 0xf0, 0x11, 0x00


	//----- nvinfo : EIATTR_KPARAM_INFO
	.align		4
.L_25:
        /*0098*/ 	.byte	0x04, 0x17
        /*009a*/ 	.short	(.L_27 - .L_26)
.L_26:
        /*009c*/ 	.word	0x00000000
        /*00a0*/ 	.short	0x0004
        /*00a2*/ 	.short	0x001c
        /*00a4*/ 	.byte	0x00, 0xf0, 0x11, 0x00


	//----- nvinfo : EIATTR_KPARAM_INFO
	.align		4
.L_27:
        /*00a8*/ 	.byte	0x04, 0x17
        /*00aa*/ 	.short	(.L_29 - .L_28)
.L_28:
        /*00ac*/ 	.word	0x00000000
        /*00b0*/ 	.short	0x0003
        /*00b2*/ 	.short	0x0018
        /*00b4*/ 	.byte	0x00, 0xf0, 0x11, 0x00


	//----- nvinfo : EIATTR_KPARAM_INFO
	.align		4
.L_29:
        /*00b8*/ 	.byte	0x04, 0x17
        /*00ba*/ 	.short	(.L_31 - .L_30)
.L_30:
        /*00bc*/ 	.word	0x00000000
        /*00c0*/ 	.short	0x0002
        /*00c2*/ 	.short	0x0010
        /*00c4*/ 	.byte	0x00, 0xf4, 0x21, 0x00


	//----- nvinfo : EIATTR_KPARAM_INFO
	.align		4
.L_31:
        /*00c8*/ 	.byte	0x04, 0x17
        /*00ca*/ 	.short	(.L_33 - .L_32)
.L_32:
        /*00cc*/ 	.word	0x00000000
        /*00d0*/ 	.short	0x0001
        /*00d2*/ 	.short	0x0008
        /*00d4*/ 	.byte	0x00, 0xf4, 0x21, 0x00


	//----- nvinfo : EIATTR_KPARAM_INFO
	.align		4
.L_33:
        /*00d8*/ 	.byte	0x04, 0x17
        /*00da*/ 	.short	(.L_35 - .L_34)
.L_34:
        /*00dc*/ 	.word	0x00000000
        /*00e0*/ 	.short	0x0000
        /*00e2*/ 	.short	0x0000
        /*00e4*/ 	.byte	0x00, 0xf4, 0x21, 0x00


	//----- nvinfo : EIATTR_SPARSE_MMA_MASK
	.align		4
.L_35:
        /*00e8*/ 	.byte	0x03, 0x50
        /*00ea*/ 	.short	0x0000


	//----- nvinfo : EIATTR_MAXREG_COUNT
	.align		4
        /*00ec*/ 	.byte	0x03, 0x1b
        /*00ee*/ 	.short	0x00ff


	//----- nvinfo : EIATTR_NUM_BARRIERS
	.align		4
        /*00f0*/ 	.byte	0x02, 0x4c
        /*00f2*/ 	.byte	0x01
	.zero		1


	//----- nvinfo : EIATTR_ANNOTATIONS
	.align		4
        /*00f4*/ 	.byte	0x04, 0x55
        /*00f6*/ 	.short	(.L_37 - .L_36)


	//   ....[0]....
.L_36:
        /*00f8*/ 	.word	0x00000001
        /*00fc*/ 	.byte	0x60, 0x05, 0x00, 0x00, 0x01, 0x00, 0x00, 0x00, 0xc0, 0x05, 0x00, 0x00, 0x01, 0x00, 0x00, 0x00
        /* <DEDUP_REMOVED lines=1077> */
        /*445c*/ 	.byte	0xe0, 0x25, 0x01, 0x00


	//----- nvinfo : EIATTR_VRC_CTA_INIT_COUNT
	.align		4
.L_37:
        /*4460*/ 	.byte	0x02, 0x4a
	.zero		1
	.zero		1


	//----- nvinfo : EIATTR_EXIT_INSTR_OFFSETS
	.align		4
        /*4464*/ 	.byte	0x04, 0x1c
        /*4466*/ 	.short	(.L_39 - .L_38)


	//   ....[0]....
.L_38:
        /*4468*/ 	.word	0x00012de0


	//   ....[1]....
        /*446c*/ 	.word	0x00012e10


	//----- nvinfo : EIATTR_REQNTID
	.align		4
.L_39:
        /*4470*/ 	.byte	0x04, 0x10
        /*4472*/ 	.short	(.L_41 - .L_40)
.L_40:
        /*4474*/ 	.word	0x00000040
        /*4478*/ 	.word	0x00000001
        /*447c*/ 	.word	0x00000001


	//----- nvinfo : EIATTR_CBANK_PARAM_SIZE
	.align		4
.L_41:
        /*4480*/ 	.byte	0x03, 0x19
        /*4482*/ 	.short	0x0050


	//----- nvinfo : EIATTR_PARAM_CBANK
	.align		4
        /*4484*/ 	.byte	0x04, 0x0a
        /*4486*/ 	.short	(.L_43 - .L_42)
	.align		4
.L_42:
        /*4488*/ 	.word	index@(.nv.constant0.matmul_kernel)
        /*448c*/ 	.short	0x0380
        /*448e*/ 	.short	0x0050


	//----- nvinfo : EIATTR_SW_WAR
	.align		4
.L_43:
        /*4490*/ 	.byte	0x04, 0x36
        /*4492*/ 	.short	(.L_45 - .L_44)
.L_44:
        /*4494*/ 	.word	0x00000008
.L_45:


//--------------------- .nv.compat                --------------------------
	.section	.nv.compat,"",@"SHT_CUDA_COMPAT_INFO"
	.align	4
        /*0000*/ 	.byte	0x02, 0x02, 0x01, 0x00, 0x02, 0x05, 0x05, 0x00, 0x02, 0x03, 0x00, 0x00, 0x02, 0x06, 0x01, 0x00


//--------------------- .nv.callgraph             --------------------------
	.section	.nv.callgraph,"",@"SHT_CUDA_CALLGRAPH"
	.align	4
	.sectionentsize	8
	.align		4
        /*0000*/ 	.word	0x00000000
	.align		4
        /*0004*/ 	.word	0xffffffff
	.align		4
        /*0008*/ 	.word	0x00000000
	.align		4
        /*000c*/ 	.word	0xfffffffe
	.align		4
        /*0010*/ 	.word	0x00000000
	.align		4
        /*0014*/ 	.word	0xfffffffd
	.align		4
        /*0018*/ 	.word	0x00000000
	.align		4
        /*001c*/ 	.word	0xfffffffc


//--------------------- .text.matmul_kernel       --------------------------
	.section	.text.matmul_kernel,"ax",@progbits
	.align	128
        .global         matmul_kernel
        .type           matmul_kernel,@function
        .size           matmul_kernel,(.L_x_3 - matmul_kernel)
        .other          matmul_kernel,@"STO_CUDA_ENTRY STV_DEFAULT"
matmul_kernel:
.text.matmul_kernel:
[----:B------:R-:W0:Y:S08]  /*0000*/  LDC R1, c[0x0][0x37c] ;  /* 0x0000df00ff017b82 */ /* 0x000e300000000800 */
[----:B------:R-:W1:Y:S01]  /*0010*/  LDC.64 R16, c[0x0][0x398] ;  /* 0x0000e600ff107b82 */ /* 0x000e620000000a00 */
[----:B------:R-:W2:Y:S01]  /*0020*/  S2R R29, SR_TID.X ;  /* 0x00000000001d7919 */ /* 0x000ea20000002100 */
[----:B------:R-:W3:Y:S01]  /*0030*/  LDCU UR4, c[0x0][0x3a0] ;  /* 0x00007400ff0477ac */ /* 0x000ee20008000800 */
[----:B0-----:R-:W-:Y:S01]  /*0040*/  VIADD R1, R1, 0xfffff428 ;  /* 0xfffff42801017836 */ /* 0x001fe20000000000 */
[----:B------:R-:W-:Y:S01]  /*0050*/  UMOV UR5, 0x400 ;  /* 0x0000040000057882 */ /* 0x000fe20000000000 */
[----:B------:R-:W0:Y:S03]  /*0060*/  LDCU.64 UR8, c[0x0][0x358] ;  /* 0x00006b00ff0877ac */ /* 0x000e260008000a00 */
[----:B------:R-:W4:Y:S01]  /*0070*/  S2UR UR6, SR_CgaCtaId ;  /* 0x00000000000679c3 */ /* 0x000f220000008800 */
[----:B---3--:R-:W-:Y:S01]  /*0080*/  UIADD3 UR4, UPT, UPT, UR4, 0x7f, URZ ;  /* 0x0000007f04047890 */ /* 0x008fe2000fffe0ff */
[----:B-1----:R-:W-:-:S03]  /*0090*/  VIADD R0, R17, 0xf ;  /* 0x0000000f11007836 */ /* 0x002fc60000000000 */
[----:B------:R-:W-:Y:S02]  /*00a0*/  UISETP.GE.AND UP0, UPT, UR4, 0x80, UPT ;  /* 0x000000800400788c */ /* 0x000fe4000bf06270 */
[----:B------:R-:W-:Y:S01]  /*00b0*/  SHF.R.S32.HI R3, RZ, 0x1f, R0 ;  /* 0x0000001fff037819 */ /* 0x000fe20000011400 */
[----:B----4-:R-:W-:-:S03]  /*00c0*/  ULEA UR5, UR6, UR5, 0x18 ;  /* 0x0000000506057291 */ /* 0x010fc6000f8ec0ff */
[----:B------:R-:W-:Y:S02]  /*00d0*/  LEA.HI R3, R3, R0, RZ, 0x4 ;  /* 0x0000000003037211 */ /* 0x000fe400078f20ff */
[----:B--2---:R-:W-:Y:S02]  /*00e0*/  LOP3.LUT R27, R29, 0x3f, RZ, 0xc0, !PT ;  /* 0x0000003f1d1b7812 */ /* 0x004fe400078ec0ff */
[----:B------:R-:W-:Y:S02]  /*00f0*/  SHF.R.S32.HI R0, RZ, 0x4, R3 ;  /* 0x00000004ff007819 */ /* 0x000fe40000011403 */
[----:B------:R-:W1:Y:S03]  /*0100*/  S2R R3, SR_CTAID.X ;  /* 0x0000000000037919 */ /* 0x000e660000002500 */
[----:B------:R-:W-:-:S05]  /*0110*/  IMAD.SHL.U32 R0, R0, 0x8, RZ ;  /* 0x0000000800007824 */ /* 0x000fca00078e00ff */
[-C--:B------:R-:W-:Y:S02]  /*0120*/  IABS R7, R0.reuse ;  /* 0x0000000000077213 */ /* 0x080fe40000000000 */
[----:B------:R-:W-:Y:S02]  /*0130*/  IABS R10, R0 ;  /* 0x00000000000a7213 */ /* 0x000fe40000000000 */
[----:B------:R-:W2:Y:S08]  /*0140*/  I2F.RP R2, R7 ;  /* 0x0000000700027306 */ /* 0x000eb00000209400 */
[----:B--2---:R-:W2:Y:S01]  /*0150*/  MUFU.RCP R2, R2 ;  /* 0x0000000200027308 */ /* 0x004ea20000001000 */
[----:B-1----:R-:W-:Y:S01]  /*0160*/  IABS R8, R3 ;  /* 0x0000000300087213 */ /* 0x002fe20000000000 */
[----:B--2---:R-:W-:-:S02]  /*0170*/  VIADD R4, R2, 0xffffffe ;  /* 0x0ffffffe02047836 */ /* 0x004fc40000000000 */
[----:B------:R-:W-:-:S04]  /*0180*/  IMAD.MOV R2, RZ, RZ, -R10 ;  /* 0x000000ffff027224 */ /* 0x000fc800078e0a0a */
[----:B------:R1:W2:Y:S02]  /*0190*/  F2I.FTZ.U32.TRUNC.NTZ R5, R4 ;  /* 0x0000000400057305 */ /* 0x0002a4000021f000 */
[----:B-1----:R-:W-:Y:S02]  /*01a0*/  IMAD.MOV.U32 R4, RZ, RZ, RZ ;  /* 0x000000ffff047224 */ /* 0x002fe400078e00ff */
[----:B--2---:R-:W-:-:S04]  /*01b0*/  IMAD.MOV R6, RZ, RZ, -R5 ;  /* 0x000000ffff067224 */ /* 0x004fc800078e0a05 */
[----:B------:R-:W-:Y:S02]  /*01c0*/  IMAD R9, R6, R7, RZ ;  /* 0x0000000706097224 */ /* 0x000fe400078e02ff */
[----:B------:R-:W-:Y:S02]  /*01d0*/  IMAD.MOV.U32 R6, RZ, RZ, R8 ;  /* 0x000000ffff067224 */ /* 0x000fe400078e0008 */
[----:B------:R-:W-:-:S06]  /*01e0*/  IMAD.HI.U32 R5, R5, R9, R4 ;  /* 0x0000000905057227 */ /* 0x000fcc00078e0004 */
[----:B------:R-:W-:-:S04]  /*01f0*/  IMAD.HI.U32 R5, R5, R6, RZ ;  /* 0x0000000605057227 */ /* 0x000fc800078e00ff */
[----:B------:R-:W-:-:S05]  /*0200*/  IMAD R2, R5, R2, R6 ;  /* 0x0000000205027224 */ /* 0x000fca00078e0206 */
[----:B------:R-:W-:-:S13]  /*0210*/  ISETP.GT.U32.AND P1, PT, R7, R2, PT ;  /* 0x000000020700720c */ /* 0x000fda0003f24070 */
[----:B------:R-:W-:Y:S02]  /*0220*/  @!P1 IMAD.IADD R2, R2, 0x1, -R7 ;  /* 0x0000000102029824 */ /* 0x000fe400078e0a07 */
[----:B------:R-:W-:Y:S01]  /*0230*/  @!P1 VIADD R5, R5, 0x1 ;  /* 0x0000000105059836 */ /* 0x000fe20000000000 */
[----:B------:R-:W-:Y:S02]  /*0240*/  ISETP.NE.AND P1, PT, R0, RZ, PT ;  /* 0x000000ff0000720c */ /* 0x000fe40003f25270 */
[----:B------:R-:W-:Y:S02]  /*0250*/  ISETP.GE.U32.AND P0, PT, R2, R7, PT ;  /* 0x000000070200720c */ /* 0x000fe40003f06070 */
[----:B------:R-:W-:-:S04]  /*0260*/  LOP3.LUT R2, R3, R0, RZ, 0x3c, !PT ;  /* 0x0000000003027212 */ /* 0x000fc800078e3cff */
[----:B------:R-:W-:Y:S01]  /*0270*/  ISETP.GE.AND P2, PT, R2, RZ, PT ;  /* 0x000000ff0200720c */ /* 0x000fe20003f46270 */
[----:B------:R-:W-:-:S06]  /*0280*/  VIADD R2, R16, 0x3f ;  /* 0x0000003f10027836 */ /* 0x000fcc0000000000 */
[----:B------:R-:W-:-:S04]  /*0290*/  @P0 VIADD R5, R5, 0x1 ;  /* 0x0000000105050836 */ /* 0x000fc80000000000 */
[----:B------:R-:W-:Y:S01]  /*02a0*/  IMAD.MOV.U32 R4, RZ, RZ, R5 ;  /* 0x000000ffff047224 */ /* 0x000fe200078e0005 */
[----:B------:R-:W-:-:S03]  /*02b0*/  SHF.R.S32.HI R5, RZ, 0x1f, R2 ;  /* 0x0000001fff057819 */ /* 0x000fc60000011402 */
[----:B------:R-:W-:Y:S01]  /*02c0*/  @!P2 IMAD.MOV R4, RZ, RZ, -R4 ;  /* 0x000000ffff04a224 */ /* 0x000fe200078e0a04 */
[----:B------:R-:W-:Y:S02]  /*02d0*/  @!P1 LOP3.LUT R4, RZ, R0, RZ, 0x33, !PT ;  /* 0x00000000ff049212 */ /* 0x000fe400078e33ff */
[----:B------:R-:W-:-:S03]  /*02e0*/  LEA.HI R5, R5, R2, RZ, 0x6 ;  /* 0x0000000205057211 */ /* 0x000fc600078f30ff */
[----:B------:R-:W-:Y:S02]  /*02f0*/  IMAD.SHL.U32 R26, R4, 0x8, RZ ;  /* 0x00000008041a7824 */ /* 0x000fe400078e00ff */
[----:B------:R-:W-:-:S03]  /*0300*/  IMAD.MOV R4, RZ, RZ, -R4 ;  /* 0x000000ffff047224 */ /* 0x000fc600078e0a04 */
[----:B------:R-:W-:Y:S01]  /*0310*/  LEA.HI.SX32 R2, R5, -R26, 0x1a ;  /* 0x8000001a05027211 */ /* 0x000fe200078fd2ff */
[----:B------:R-:W-:Y:S02]  /*0320*/  IMAD R11, R0, R4, R3 ;  /* 0x00000004000b7224 */ /* 0x000fe400078e0203 */
[----:B------:R-:W-:Y:S01]  /*0330*/  IMAD.MOV.U32 R4, RZ, RZ, RZ ;  /* 0x000000ffff047224 */ /* 0x000fe200078e00ff */
[----:B------:R-:W-:Y:S02]  /*0340*/  VIMNMX R2, PT, PT, R2, 0x8, PT ;  /* 0x0000000802027848 */ /* 0x000fe40003fe0100 */
[----:B------:R-:W-:Y:S02]  /*0350*/  IABS R9, R11 ;  /* 0x0000000b00097213 */ /* 0x000fe40000000000 */
[----:B------:R-:W-:-:S04]  /*0360*/  IABS R7, R2 ;  /* 0x0000000200077213 */ /* 0x000fc80000000000 */
[----:B------:R-:W1:Y:S08]  /*0370*/  I2F.RP R6, R7 ;  /* 0x0000000700067306 */ /* 0x000e700000209400 */
[----:B-1----:R-:W1:Y:S02]  /*0380*/  MUFU.RCP R6, R6 ;  /* 0x0000000600067308 */ /* 0x002e640000001000 */
[----:B-1----:R-:W-:-:S06]  /*0390*/  VIADD R5, R6, 0xffffffe ;  /* 0x0ffffffe06057836 */ /* 0x002fcc0000000000 */
[----:B------:R-:W1:Y:S02]  /*03a0*/  F2I.FTZ.U32.TRUNC.NTZ R5, R5 ;  /* 0x0000000500057305 */ /* 0x000e64000021f000 */
[----:B-1----:R-:W-:-:S04]  /*03b0*/  IMAD.MOV R8, RZ, RZ, -R5 ;  /* 0x000000ffff087224 */ /* 0x002fc800078e0a05 */
[----:B------:R-:W-:-:S04]  /*03c0*/  IMAD.MOV.U32 R0, RZ, RZ, R8 ;  /* 0x000000ffff007224 */ /* 0x000fc800078e0008 */
[----:B------:R-:W-:Y:S01]  /*03d0*/  IMAD R3, R0, R7, RZ ;  /* 0x0000000700037224 */ /* 0x000fe200078e02ff */
[----:B------:R-:W-:-:S03]  /*03e0*/  IABS R0, R2 ;  /* 0x0000000200007213 */ /* 0x000fc60000000000 */
[----:B------:R-:W-:-:S04]  /*03f0*/  IMAD.HI.U32 R4, R5, R3, R4 ;  /* 0x0000000305047227 */ /* 0x000fc800078e0004 */
[----:B------:R-:W-:Y:S02]  /*0400*/  IMAD.MOV R0, RZ, RZ, -R0 ;  /* 0x000000ffff007224 */ /* 0x000fe400078e0a00 */
[----:B------:R-:W-:-:S04]  /*0410*/  IMAD.HI.U32 R4, R4, R9, RZ ;  /* 0x0000000904047227 */ /* 0x000fc800078e00ff */
[----:B------:R-:W-:Y:S01]  /*0420*/  IMAD R0, R4, R0, R9 ;  /* 0x0000000004007224 */ /* 0x000fe200078e0209 */
[----:B------:R-:W-:-:S04]  /*0430*/  CS2R R8, SRZ ;  /* 0x0000000000087805 */ /* 0x000fc8000001ff00 */
[----:B------:R-:W-:-:S13]  /*0440*/  ISETP.GT.U32.AND P1, PT, R7, R0, PT ;  /* 0x000000000700720c */ /* 0x000fda0003f24070 */
[----:B------:R-:W-:Y:S02]  /*0450*/  @!P1 IMAD.IADD R0, R0, 0x1, -R7 ;  /* 0x0000000100009824 */ /* 0x000fe400078e0a07 */
[----:B------:R-:W-:Y:S01]  /*0460*/  @!P1 VIADD R4, R4, 0x1 ;  /* 0x0000000104049836 */ /* 0x000fe20000000000 */
[----:B------:R-:W-:Y:S02]  /*0470*/  ISETP.NE.AND P1, PT, R2, RZ, PT ;  /* 0x000000ff0200720c */ /* 0x000fe40003f25270 */
[----:B------:R-:W-:Y:S02]  /*0480*/  ISETP.GE.U32.AND P0, PT, R0, R7, PT ;  /* 0x000000070000720c */ /* 0x000fe40003f06070 */
[----:B------:R-:W-:Y:S02]  /*0490*/  CS2R R6, SRZ ;  /* 0x0000000000067805 */ /* 0x000fe4000001ff00 */
[----:B------:R-:W-:-:S04]  /*04a0*/  LOP3.LUT R0, R11, R2, RZ, 0x3c, !PT ;  /* 0x000000020b007212 */ /* 0x000fc800078e3cff */
[----:B------:R-:W-:-:S05]  /*04b0*/  ISETP.GE.AND P2, PT, R0, RZ, PT ;  /* 0x000000ff0000720c */ /* 0x000fca0003f46270 */
[----:B------:R-:W-:-:S04]  /*04c0*/  @P0 VIADD R4, R4, 0x1 ;  /* 0x0000000104040836 */ /* 0x000fc80000000000 */
[----:B------:R-:W-:Y:S01]  /*04d0*/  IMAD.MOV.U32 R0, RZ, RZ, R4 ;  /* 0x000000ffff007224 */ /* 0x000fe200078e0004 */
[----:B------:R-:W-:-:S03]  /*04e0*/  CS2R R4, SRZ ;  /* 0x0000000000047805 */ /* 0x000fc6000001ff00 */
[----:B------:R-:W-:Y:S01]  /*04f0*/  @!P2 IMAD.MOV R0, RZ, RZ, -R0 ;  /* 0x000000ffff00a224 */ /* 0x000fe200078e0a00 */
[----:B------:R-:W-:-:S05]  /*0500*/  @!P1 LOP3.LUT R0, RZ, R2, RZ, 0x33, !PT ;  /* 0x00000002ff009212 */ /* 0x000fca00078e33ff */
[----:B------:R-:W-:Y:S02]  /*0510*/  IMAD.MOV R3, RZ, RZ, -R0 ;  /* 0x000000ffff037224 */ /* 0x000fe400078e0a00 */
[----:B------:R-:W-:Y:S02]  /*0520*/  IMAD.SHL.U32 R28, R0, 0x10, RZ ;  /* 0x00000010001c7824 */ /* 0x000fe400078e00ff */
[----:B------:R-:W-:Y:S01]  /*0530*/  IMAD R3, R2, R3, R11 ;  /* 0x0000000302037224 */ /* 0x000fe200078e020b */
[----:B------:R-:W-:Y:S01]  /*0540*/  CS2R R10, SRZ ;  /* 0x00000000000a7805 */ /* 0x000fe2000001ff00 */
[----:B------:R-:W-:Y:S01]  /*0550*/  VIADD R2, R28, 0x1 ;  /* 0x000000011c027836 */ /* 0x000fe20000000000 */
[----:B------:R1:W-:Y:S01]  /*0560*/  STL [R1+0x72c], R28 ;  /* 0x00072c1c01007387 */ /* 0x0003e20000100800 */
[----:B------:R-:W-:Y:S02]  /*0570*/  IMAD.IADD R26, R26, 0x1, R3 ;  /* 0x000000011a1a7824 */ /* 0x000fe400078e0203 */
[----:B------:R-:W-:-:S02]  /*0580*/  VIADD R22, R28, 0x2 ;  /* 0x000000021c167836 */ /* 0x000fc40000000000 */
[----:B------:R-:W-:Y:S02]  /*0590*/  IMAD R26, R26, 0x40, R27 ;  /* 0x000000401a1a7824 */ /* 0x000fe400078e021b */
[C---:B------:R-:W-:Y:S02]  /*05a0*/  VIADD R15, R28.reuse, 0x3 ;  /* 0x000000031c0f7836 */ /* 0x040fe40000000000 */
[C---:B------:R-:W-:Y:S01]  /*05b0*/  VIADD R20, R28.reuse, 0x4 ;  /* 0x000000041c147836 */ /* 0x040fe20000000000 */
[----:B------:R1:W-:Y:S01]  /*05c0*/  STL [R1+0x750], R26 ;  /* 0x0007501a01007387 */ /* 0x0003e20000100800 */
[C---:B------:R-:W-:Y:S02]  /*05d0*/  VIADD R21, R28.reuse, 0x5 ;  /* 0x000000051c157836 */ /* 0x040fe40000000000 */
[C---:B------:R-:W-:Y:S02]  /*05e0*/  VIADD R12, R28.reuse, 0x6 ;  /* 0x000000061c0c7836 */ /* 0x040fe40000000000 */
[----:B------:R-:W-:-:S02]  /*05f0*/  VIADD R3, R28, 0x7 ;  /* 0x000000071c037836 */ /* 0x000fc40000000000 */
[C---:B------:R-:W-:Y:S02]  /*0600*/  VIADD R18, R28.reuse, 0x8 ;  /* 0x000000081c127836 */ /* 0x040fe40000000000 */
[C---:B------:R-:W-:Y:S02]  /*0610*/  VIADD R23, R28.reuse, 0x9 ;  /* 0x000000091c177836 */ /* 0x040fe40000000000 */
[C---:B------:R-:W-:Y:S02]  /*0620*/  VIADD R13, R28.reuse, 0xa ;  /* 0x0000000a1c0d7836 */ /* 0x040fe40000000000 */
[C---:B------:R-:W-:Y:S02]  /*0630*/  VIADD R19, R28.reuse, 0xb ;  /* 0x0000000b1c137836 */ /* 0x040fe40000000000 */
[C---:B------:R-:W-:Y:S02]  /*0640*/  VIADD R24, R28.reuse, 0xc ;  /* 0x0000000c1c187836 */ /* 0x040fe40000000000 */
[----:B------:R-:W-:-:S02]  /*0650*/  VIADD R25, R28, 0xd ;  /* 0x0000000d1c197836 */ /* 0x000fc40000000000 */
[C---:B------:R-:W-:Y:S02]  /*0660*/  VIADD R14, R28.reuse, 0xe ;  /* 0x0000000e1c0e7836 */ /* 0x040fe40000000000 */
[----:B------:R-:W-:Y:S01]  /*0670*/  VIADD R0, R28, 0xf ;  /* 0x0000000f1c007836 */ /* 0x000fe20000000000 */
[----:B01----:R-:W-:Y:S06]  /*0680*/  BRA.U !UP0, `(.L_x_0) ;  /* 0x0000011d08cc7547 */ /* 0x003fec000b800000 */
[----:B------:R-:W2:Y:S01]  /*0690*/  LDL R29, [R1+0x750] ;  /* 0x00075000011d7983 */ /* 0x000ea20000100800 */
[----:B------:R-:W-:Y:S01]  /*06a0*/  IABS R9, R16 ;  /* 0x0000001000097213 */ /* 0x000fe20000000000 */
[----:B------:R-:W0:Y:S01]  /*06b0*/  LDCU UR6, c[0x0][0x3ac] ;  /* 0x00007580ff0677ac */ /* 0x000e220008000800 */
[----:B------:R-:W-:Y:S02]  /*06c0*/  IABS R8, R17 ;  /* 0x0000001100087213 */ /* 0x000fe40000000000 */
[----:B------:R-:W1:Y:S01]  /*06d0*/  I2F.RP R26, R9 ;  /* 0x00000009001a7306 */ /* 0x000e620000209400 */
[----:B------:R-:W-:Y:S01]  /*06e0*/  ISETP.GE.AND P5, PT, R0, RZ, PT ;  /* 0x000000ff0000720c */ /* 0x000fe20003fa6270 */
[----:B------:R-:W3:Y:S01]  /*06f0*/  LDCU.128 UR12, c[0x0][0x380] ;  /* 0x00007000ff0c77ac */ /* 0x000ee20008000c00 */
[----:B------:R-:W4:Y:S05]  /*0700*/  LDCU UR7, c[0x0][0x3b0] ;  /* 0x00007600ff0777ac */ /* 0x000f2a0008000800 */
[----:B------:R-:W5:Y:S08]  /*0710*/  I2F.RP R27, R8 ;  /* 0x00000008001b7306 */ /* 0x000f700000209400 */
[----:B-1----:R-:W1:Y:S08]  /*0720*/  MUFU.RCP R26, R26 ;  /* 0x0000001a001a7308 */ /* 0x002e700000001000 */
[----:B-----5:R-:W5:Y:S01]  /*0730*/  MUFU.RCP R27, R27 ;  /* 0x0000001b001b7308 */ /* 0x020f620000001000 */
[----:B-1----:R-:W-:Y:S01]  /*0740*/  VIADD R4, R26, 0xffffffe ;  /* 0x0ffffffe1a047836 */ /* 0x002fe20000000000 */
[----:B------:R-:W-:-:S06]  /*0750*/  IABS R26, R14 ;  /* 0x0000000e001a7213 */ /* 0x000fcc0000000000 */
[----:B------:R1:W0:Y:S01]  /*0760*/  F2I.FTZ.U32.TRUNC.NTZ R5, R4 ;  /* 0x0000000400057305 */ /* 0x000222000021f000 */
[----:B-----5:R-:W-:Y:S02]  /*0770*/  VIADD R7, R27, 0xffffffe ;  /* 0x0ffffffe1b077836 */ /* 0x020fe40000000000 */
[----:B-1----:R-:W-:-:S05]  /*0780*/  IMAD.MOV.U32 R4, RZ, RZ, RZ ;  /* 0x000000ffff047224 */ /* 0x002fca00078e00ff */
[----:B------:R-:W1:Y:S01]  /*0790*/  F2I.FTZ.U32.TRUNC.NTZ R7, R7 ;  /* 0x0000000700077305 */ /* 0x000e62000021f000 */
[----:B0-----:R-:W-:-:S04]  /*07a0*/  IMAD.MOV R10, RZ, RZ, -R5 ;  /* 0x000000ffff0a7224 */ /* 0x001fc800078e0a05 */
[----:B------:R-:W-:-:S04]  /*07b0*/  IMAD R10, R10, R9, RZ ;  /* 0x000000090a0a7224 */ /* 0x000fc800078e02ff */
[----:B------:R-:W-:Y:S01]  /*07c0*/  IMAD.HI.U32 R10, R5, R10, R4 ;  /* 0x0000000a050a7227 */ /* 0x000fe200078e0004 */
[----:B------:R-:W-:-:S03]  /*07d0*/  IABS R5, R0 ;  /* 0x0000000000057213 */ /* 0x000fc60000000000 */
[----:B-1----:R-:W-:-:S04]  /*07e0*/  IMAD.MOV R6, RZ, RZ, -R7 ;  /* 0x000000ffff067224 */ /* 0x002fc800078e0a07 */
[----:B------:R-:W-:Y:S02]  /*07f0*/  IMAD R27, R6, R8, RZ ;  /* 0x00000008061b7224 */ /* 0x000fe400078e02ff */
[----:B------:R-:W-:Y:S01]  /*0800*/  IMAD.MOV.U32 R6, RZ, RZ, RZ ;  /* 0x000000ffff067224 */ /* 0x000fe200078e00ff */
[----:B--2---:R-:W-:Y:S02]  /*0810*/  IABS R11, R29 ;  /* 0x0000001d000b7213 */ /* 0x004fe40000000000 */
[----:B------:R-:W-:Y:S02]  /*0820*/  ISETP.GE.AND P6, PT, R29, RZ, PT ;  /* 0x000000ff1d00720c */ /* 0x000fe40003fc6270 */
[----:B------:R-:W0:Y:S01]  /*0830*/  S2R R29, SR_TID.X ;  /* 0x00000000001d7919 */ /* 0x000e220000002100 */
[----:B------:R-:W-:-:S04]  /*0840*/  IMAD.HI.U32 R4, R10, R11, RZ ;  /* 0x0000000b0a047227 */ /* 0x000fc800078e00ff */
[----:B------:R-:W-:Y:S02]  /*0850*/  IMAD.MOV R4, RZ, RZ, -R4 ;  /* 0x000000ffff047224 */ /* 0x000fe400078e0a04 */
[----:B------:R-:W-:-:S04]  /*0860*/  IMAD.HI.U32 R10, R7, R27, R6 ;  /* 0x0000001b070a7227 */ /* 0x000fc800078e0006 */
[----:B------:R-:W-:Y:S01]  /*0870*/  IMAD.MOV.U32 R7, RZ, RZ, R5 ;  /* 0x000000ffff077224 */ /* 0x000fe200078e0005 */
[----:B------:R-:W-:Y:S01]  /*0880*/  IABS R5, R25 ;  /* 0x0000001900057213 */ /* 0x000fe20000000000 */
[C---:B------:R-:W-:Y:S02]  /*0890*/  IMAD R6, R9.reuse, R4, R11 ;  /* 0x0000000409067224 */ /* 0x040fe400078e020b */
[----:B------:R-:W-:Y:S02]  /*08a0*/  IMAD.MOV.U32 R4, RZ, RZ, R26 ;  /* 0x000000ffff047224 */ /* 0x000fe400078e001a */
[----:B------:R-:W-:Y:S01]  /*08b0*/  IMAD.HI.U32 R26, R10, R7, RZ ;  /* 0x000000070a1a7227 */ /* 0x000fe200078e00ff */
[----:B------:R-:W-:-:S03]  /*08c0*/  ISETP.GT.U32.AND P0, PT, R9, R6, PT ;  /* 0x000000060900720c */ /* 0x000fc60003f04070 */
[----:B------:R-:W-:Y:S02]  /*08d0*/  IMAD.MOV R26, RZ, RZ, -R26 ;  /* 0x000000ffff1a7224 */ /* 0x000fe400078e0a1a */
[----:B------:R-:W-:-:S04]  /*08e0*/  IMAD.HI.U32 R11, R10, R4, RZ ;  /* 0x000000040a0b7227 */ /* 0x000fc800078e00ff */
[----:B------:R-:W-:Y:S02]  /*08f0*/  IMAD R7, R8, R26, R7 ;  /* 0x0000001a08077224 */ /* 0x000fe400078e0207 */
[----:B------:R-:W-:Y:S02]  /*0900*/  IMAD.MOV R26, RZ, RZ, -R11 ;  /* 0x000000ffff1a7224 */ /* 0x000fe400078e0a0b */
[----:B------:R-:W-:Y:S01]  /*0910*/  IMAD.HI.U32 R11, R10, R5, RZ ;  /* 0x000000050a0b7227 */ /* 0x000fe200078e00ff */
[----:B------:R-:W-:-:S03]  /*0920*/  ISETP.GT.U32.AND P3, PT, R8, R7, PT ;  /* 0x000000070800720c */ /* 0x000fc60003f64070 */
[----:B------:R-:W-:Y:S01]  /*0930*/  @!P0 IMAD.IADD R6, R6, 0x1, -R9 ;  /* 0x0000000106068824 */ /* 0x000fe200078e0a09 */
[----:B------:R-:W-:Y:S01]  /*0940*/  ISETP.GE.AND P0, PT, R14, RZ, PT ;  /* 0x000000ff0e00720c */ /* 0x000fe20003f06270 */
[----:B------:R-:W-:Y:S02]  /*0950*/  IMAD.MOV R11, RZ, RZ, -R11 ;  /* 0x000000ffff0b7224 */ /* 0x000fe400078e0a0b */
[C---:B------:R-:W-:Y:S01]  /*0960*/  IMAD R4, R8.reuse, R26, R4 ;  /* 0x0000001a08047224 */ /* 0x040fe200078e0204 */
[----:B------:R-:W-:Y:S01]  /*0970*/  ISETP.GT.U32.AND P1, PT, R9, R6, PT ;  /* 0x000000060900720c */ /* 0x000fe20003f24070 */
[C---:B------:R-:W-:Y:S01]  /*0980*/  IMAD R5, R8.reuse, R11, R5 ;  /* 0x0000000b08057224 */ /* 0x040fe200078e0205 */
[----:B------:R-:W-:Y:S02]  /*0990*/  IABS R11, R24 ;  /* 0x00000018000b7213 */ /* 0x000fe40000000000 */
[C---:B------:R-:W-:Y:S01]  /*09a0*/  ISETP.GT.U32.AND P2, PT, R8.reuse, R4, PT ;  /* 0x000000040800720c */ /* 0x040fe20003f44070 */
[----:B------:R-:W-:Y:S01]  /*09b0*/  @!P3 IMAD.IADD R7, R7, 0x1, -R8 ;  /* 0x000000010707b824 */ /* 0x000fe200078e0a08 */
[----:B------:R-:W-:Y:S01]  /*09c0*/  ISETP.GT.U32.AND P4, PT, R8, R5, PT ;  /* 0x000000050800720c */ /* 0x000fe20003f84070 */
[----:B------:R-:W-:-:S03]  /*09d0*/  IMAD.HI.U32 R0, R10, R11, RZ ;  /* 0x0000000b0a007227 */ /* 0x000fc600078e00ff */
[----:B------:R-:W-:Y:S01]  /*09e0*/  ISETP.GT.U32.AND P3, PT, R8, R7, PT ;  /* 0x000000070800720c */ /* 0x000fe20003f64070 */
[----:B------:R-:W-:Y:S02]  /*09f0*/  IMAD.MOV R0, RZ, RZ, -R0 ;  /* 0x000000ffff007224 */ /* 0x000fe400078e0a00 */
[----:B------:R-:W-:Y:S01]  /*0a00*/  @!P1 IMAD.IADD R6, R6, 0x1, -R9 ;  /* 0x0000000106069824 */ /* 0x000fe200078e0a09 */
[----:B------:R-:W-:Y:S02]  /*0a10*/  ISETP.NE.AND P1, PT, R16, RZ, PT ;  /* 0x000000ff1000720c */ /* 0x000fe40003f25270 */
[----:B------:R-:W-:Y:S01]  /*0a20*/  IABS R9, R19 ;  /* 0x0000001300097213 */ /* 0x000fe20000000000 */
[----:B------:R-:W-:Y:S02]  /*0a30*/  IMAD.MOV.U32 R26, RZ, RZ, R6 ;  /* 0x000000ffff1a7224 */ /* 0x000fe400078e0006 */
[----:B------:R-:W-:Y:S02]  /*0a40*/  @!P4 IMAD.IADD R5, R5, 0x1, -R8 ;  /* 0x000000010505c824 */ /* 0x000fe400078e0a08 */
[----:B------:R-:W-:-:S02]  /*0a50*/  @!P6 IMAD.MOV R26, RZ, RZ, -R26 ;  /* 0x000000ffff1ae224 */ /* 0x000fc400078e0a1a */
[--C-:B------:R-:W-:Y:S01]  /*0a60*/  @!P2 IMAD.IADD R4, R4, 0x1, -R8.reuse ;  /* 0x000000010404a824 */ /* 0x100fe200078e0a08 */
[----:B------:R-:W-:Y:S01]  /*0a70*/  ISETP.GT.U32.AND P6, PT, R8, R5, PT ;  /* 0x000000050800720c */ /* 0x000fe20003fc4070 */
[----:B------:R-:W-:Y:S01]  /*0a80*/  IMAD.HI.U32 R14, R10, R9, RZ ;  /* 0x000000090a0e7227 */ /* 0x000fe200078e00ff */
[----:B------:R-:W-:Y:S02]  /*0a90*/  ISETP.GE.AND P2, PT, R25, RZ, PT ;  /* 0x000000ff1900720c */ /* 0x000fe40003f46270 */
[C---:B------:R-:W-:Y:S01]  /*0aa0*/  ISETP.GT.U32.AND P4, PT, R8.reuse, R4, PT ;  /* 0x000000040800720c */ /* 0x040fe20003f84070 */
[----:B------:R-:W-:Y:S01]  /*0ab0*/  @!P3 IMAD.IADD R7, R7, 0x1, -R8 ;  /* 0x000000010707b824 */ /* 0x000fe200078e0a08 */
[----:B------:R-:W-:Y:S01]  /*0ac0*/  @!P1 LOP3.LUT R26, RZ, R16, RZ, 0x33, !PT ;  /* 0x00000010ff1a9212 */ /* 0x000fe200078e33ff */
[----:B------:R-:W-:Y:S01]  /*0ad0*/  IMAD R6, R8, R0, R11 ;  /* 0x0000000008067224 */ /* 0x000fe200078e020b */
[----:B------:R-:W-:Y:S01]  /*0ae0*/  IABS R25, R3 ;  /* 0x0000000300197213 */ /* 0x000fe20000000000 */
[----:B------:R-:W-:Y:S01]  /*0af0*/  IMAD.MOV R14, RZ, RZ, -R14 ;  /* 0x000000ffff0e7224 */ /* 0x000fe200078e0a0e */
[----:B------:R-:W-:Y:S01]  /*0b00*/  ISETP.GE.AND P3, PT, R24, RZ, PT ;  /* 0x000000ff1800720c */ /* 0x000fe20003f66270 */
[----:B------:R-:W-:Y:S01]  /*0b10*/  IMAD.MOV.U32 R0, RZ, RZ, R7 ;  /* 0x000000ffff007224 */ /* 0x000fe200078e0007 */
[C---:B------:R-:W-:Y:S01]  /*0b20*/  ISETP.GT.U32.AND P1, PT, R8.reuse, R6, PT ;  /* 0x000000060800720c */ /* 0x040fe20003f24070 */
[----:B------:R-:W-:Y:S01]  /*0b30*/  IMAD R7, R8, R14, R9 ;  /* 0x0000000e08077224 */ /* 0x000fe200078e0209 */
[----:B------:R-:W-:Y:S01]  /*0b40*/  IABS R9, R23 ;  /* 0x0000001700097213 */ /* 0x000fe20000000000 */
[--C-:B------:R-:W-:Y:S01]  /*0b50*/  @!P6 IMAD.IADD R5, R5, 0x1, -R8.reuse ;  /* 0x000000010505e824 */ /* 0x100fe200078e0a08 */
[----:B------:R-:W-:Y:S01]  /*0b60*/  IABS R24, R12 ;  /* 0x0000000c00187213 */ /* 0x000fe20000000000 */
[----:B------:R-:W-:Y:S01]  /*0b70*/  @!P4 IMAD.IADD R4, R4, 0x1, -R8 ;  /* 0x000000010404c824 */ /* 0x000fe200078e0a08 */
[----:B------:R-:W-:Y:S01]  /*0b80*/  ISETP.GT.U32.AND P6, PT, R8, R7, PT ;  /* 0x000000070800720c */ /* 0x000fe20003fc4070 */
[----:B------:R-:W-:Y:S01]  /*0b90*/  IMAD.HI.U32 R11, R10, R9, RZ ;  /* 0x000000090a0b7227 */ /* 0x000fe200078e00ff */
[----:B------:R-:W-:Y:S01]  /*0ba0*/  ISETP.GE.AND P4, PT, R13, RZ, PT ;  /* 0x000000ff0d00720c */ /* 0x000fe20003f86270 */
[----:B------:R1:W-:Y:S01]  /*0bb0*/  STL [R1+0x4c], R26 ;  /* 0x00004c1a01007387 */ /* 0x0003e20000100800 */
[----:B------:R-:W-:Y:S01]  /*0bc0*/  IABS R13, R13 ;  /* 0x0000000d000d7213 */ /* 0x000fe20000000000 */
[----:B------:R-:W-:Y:S01]  /*0bd0*/  @!P5 IMAD.MOV R0, RZ, RZ, -R0 ;  /* 0x000000ffff00d224 */ /* 0x000fe200078e0a00 */
[----:B------:R-:W-:Y:S01]  /*0be0*/  ISETP.GE.AND P5, PT, R19, RZ, PT ;  /* 0x000000ff1300720c */ /* 0x000fe20003fa6270 */
[----:B------:R-:W-:Y:S01]  /*0bf0*/  @!P1 IMAD.IADD R6, R6, 0x1, -R8 ;  /* 0x0000000106069824 */ /* 0x000fe200078e0a08 */
[----:B------:R-:W-:Y:S01]  /*0c00*/  IABS R19, R18 ;  /* 0x0000001200137213 */ /* 0x000fe20000000000 */
[----:B------:R-:W-:Y:S01]  /*0c10*/  IMAD.HI.U32 R14, R10, R13, RZ ;  /* 0x0000000d0a0e7227 */ /* 0x000fe200078e00ff */
[----:B------:R-:W-:-:S02]  /*0c20*/  ISETP.GE.AND P1, PT, R23, RZ, PT ;  /* 0x000000ff1700720c */ /* 0x000fc40003f26270 */
[----:B------:R-:W-:Y:S01]  /*0c30*/  IABS R16, R22 ;  /* 0x0000001600107213 */ /* 0x000fe20000000000 */
[----:B------:R-:W-:Y:S01]  /*0c40*/  @!P6 IMAD.IADD R7, R7, 0x1, -R8 ;  /* 0x000000010707e824 */ /* 0x000fe200078e0a08 */
[C---:B------:R-:W-:Y:S01]  /*0c50*/  ISETP.GT.U32.AND P6, PT, R8.reuse, R6, PT ;  /* 0x000000060800720c */ /* 0x040fe20003fc4070 */
[----:B------:R-:W-:Y:S02]  /*0c60*/  IMAD.MOV R14, RZ, RZ, -R14 ;  /* 0x000000ffff0e7224 */ /* 0x000fe400078e0a0e */
[----:B------:R-:W-:Y:S02]  /*0c70*/  IMAD.MOV R11, RZ, RZ, -R11 ;  /* 0x000000ffff0b7224 */ /* 0x000fe400078e0a0b */
[C---:B------:R-:W-:Y:S01]  /*0c80*/  IMAD R13, R8.reuse, R14, R13 ;  /* 0x0000000e080d7224 */ /* 0x040fe200078e020d */
[----:B------:R-:W-:Y:S01]  /*0c90*/  IABS R14, R21 ;  /* 0x00000015000e7213 */ /* 0x000fe20000000000 */
[C---:B------:R-:W-:Y:S02]  /*0ca0*/  IMAD R23, R8.reuse, R11, R9 ;  /* 0x0000000b08177224 */ /* 0x040fe400078e0209 */
[----:B------:R-:W-:Y:S01]  /*0cb0*/  @!P2 IMAD.MOV R5, RZ, RZ, -R5 ;  /* 0x000000ffff05a224 */ /* 0x000fe200078e0a05 */
[----:B------:R-:W-:Y:S01]  /*0cc0*/  ISETP.GT.U32.AND P2, PT, R8, R13, PT ;  /* 0x0000000d0800720c */ /* 0x000fe20003f44070 */
[----:B------:R-:W-:-:S04]  /*0cd0*/  IMAD.HI.U32 R11, R10, R19, RZ ;  /* 0x000000130a0b7227 */ /* 0x000fc800078e00ff */
[----:B------:R-:W-:Y:S01]  /*0ce0*/  @!P6 IMAD.IADD R6, R6, 0x1, -R8 ;  /* 0x000000010606e824 */ /* 0x000fe200078e0a08 */
[----:B------:R-:W-:Y:S01]  /*0cf0*/  ISETP.GT.U32.AND P6, PT, R8, R23, PT ;  /* 0x000000170800720c */ /* 0x000fe20003fc4070 */
[----:B------:R-:W-:-:S04]  /*0d00*/  IMAD.HI.U32 R9, R10, R25, RZ ;  /* 0x000000190a097227 */ /* 0x000fc800078e00ff */
[----:B------:R-:W-:Y:S02]  /*0d10*/  IMAD.MOV R11, RZ, RZ, -R11 ;  /* 0x000000ffff0b7224 */ /* 0x000fe400078e0a0b */
[----:B------:R-:W-:Y:S02]  /*0d20*/  IMAD.MOV R9, RZ, RZ, -R9 ;  /* 0x000000ffff097224 */ /* 0x000fe400078e0a09 */
[C---:B------:R-:W-:Y:S01]  /*0d30*/  IMAD R19, R8.reuse, R11, R19 ;  /* 0x0000000b08137224 */ /* 0x040fe200078e0213 */
[----:B------:R-:W-:Y:S01]  /*0d40*/  IABS R11, R15 ;  /* 0x0000000f000b7213 */ /* 0x000fe20000000000 */
[----:B------:R-:W-:Y:S01]  /*0d50*/  @!P0 IMAD.MOV R4, RZ, RZ, -R4 ;  /* 0x000000ffff048224 */ /* 0x000fe200078e0a04 */
[C---:B------:R-:W-:Y:S01]  /*0d60*/  ISETP.GT.U32.AND P0, PT, R8.reuse, R7, PT ;  /* 0x000000070800720c */ /* 0x040fe20003f04070 */
[C---:B------:R-:W-:Y:S01]  /*0d70*/  IMAD R25, R8.reuse, R9, R25 ;  /* 0x0000000908197224 */ /* 0x040fe200078e0219 */
[----:B------:R-:W-:Y:S01]  /*0d80*/  IABS R9, R20 ;  /* 0x0000001400097213 */ /* 0x000fe20000000000 */
[--C-:B------:R-:W-:Y:S01]  /*0d90*/  @!P2 IMAD.IADD R13, R13, 0x1, -R8.reuse ;  /* 0x000000010d0da824 */ /* 0x100fe200078e0a08 */
[C---:B------:R-:W-:Y:S01]  /*0da0*/  ISETP.GT.U32.AND P2, PT, R8.reuse, R19, PT ;  /* 0x000000130800720c */ /* 0x040fe20003f44070 */
[----:B------:R-:W-:Y:S01]  /*0db0*/  @!P6 IMAD.IADD R23, R23, 0x1, -R8 ;  /* 0x000000011717e824 */ /* 0x000fe200078e0a08 */
[----:B------:R-:W-:Y:S01]  /*0dc0*/  ISETP.GT.U32.AND P6, PT, R8, R25, PT ;  /* 0x000000190800720c */ /* 0x000fe20003fc4070 */
[----:B-1----:R-:W-:-:S04]  /*0dd0*/  IMAD.HI.U32 R26, R10, R14, RZ ;  /* 0x0000000e0a1a7227 */ /* 0x002fc800078e00ff */
[----:B------:R-:W-:Y:S02]  /*0de0*/  IMAD.MOV R26, RZ, RZ, -R26 ;  /* 0x000000ffff1a7224 */ /* 0x000fe400078e0a1a */
[----:B------:R-:W-:Y:S01]  /*0df0*/  @!P0 IMAD.IADD R7, R7, 0x1, -R8 ;  /* 0x0000000107078824 */ /* 0x000fe200078e0a08 */
[----:B------:R-:W-:Y:S01]  /*0e00*/  ISETP.GE.AND P0, PT, R18, RZ, PT ;  /* 0x000000ff1200720c */ /* 0x000fe20003f06270 */
[----:B------:R-:W-:-:S04]  /*0e10*/  IMAD.HI.U32 R18, R10, R24, RZ ;  /* 0x000000180a127227 */ /* 0x000fc800078e00ff */
[----:B------:R-:W-:Y:S01]  /*0e20*/  @!P2 IMAD.IADD R19, R19, 0x1, -R8 ;  /* 0x000000011313a824 */ /* 0x000fe200078e0a08 */
[C---:B------:R-:W-:Y:S01]  /*0e30*/  ISETP.GT.U32.AND P2, PT, R8.reuse, R13, PT ;  /* 0x0000000d0800720c */ /* 0x040fe20003f44070 */
[----:B------:R-:W-:Y:S02]  /*0e40*/  IMAD.MOV R18, RZ, RZ, -R18 ;  /* 0x000000ffff127224 */ /* 0x000fe400078e0a12 */
[----:B------:R-:W-:Y:S01]  /*0e50*/  @!P6 IMAD.IADD R25, R25, 0x1, -R8 ;  /* 0x000000011919e824 */ /* 0x000fe200078e0a08 */
[C---:B------:R-:W-:Y:S01]  /*0e60*/  ISETP.GT.U32.AND P6, PT, R8.reuse, R19, PT ;  /* 0x000000130800720c */ /* 0x040fe20003fc4070 */
[C---:B------:R-:W-:Y:S02]  /*0e70*/  IMAD R24, R8.reuse, R18, R24 ;  /* 0x0000001208187224 */ /* 0x040fe400078e0218 */
[----:B------:R-:W-:Y:S02]  /*0e80*/  IMAD R14, R8, R26, R14 ;  /* 0x0000001a080e7224 */ /* 0x000fe400078e020e */
[----:B------:R-:W-:-:S04]  /*0e90*/  IMAD.HI.U32 R18, R10, R9, RZ ;  /* 0x000000090a127227 */ /* 0x000fc800078e00ff */
[----:B------:R-:W-:-:S04]  /*0ea0*/  IMAD.HI.U32 R26, R10, R11, RZ ;  /* 0x0000000b0a1a7227 */ /* 0x000fc800078e00ff */
[----:B------:R-:W-:Y:S02]  /*0eb0*/  IMAD.MOV R27, RZ, RZ, -R18 ;  /* 0x000000ffff1b7224 */ /* 0x000fe400078e0a12 */
[----:B------:R-:W-:Y:S02]  /*0ec0*/  IMAD.MOV R26, RZ, RZ, -R26 ;  /* 0x000000ffff1a7224 */ /* 0x000fe400078e0a1a */
[----:B------:R-:W-:-:S04]  /*0ed0*/  IMAD.HI.U32 R18, R10, R16, RZ ;  /* 0x000000100a127227 */ /* 0x000fc800078e00ff */
[C---:B------:R-:W-:Y:S01]  /*0ee0*/  IMAD R11, R8.reuse, R26, R11 ;  /* 0x0000001a080b7224 */ /* 0x040fe200078e020b */
[----:B------:R-:W-:Y:S01]  /*0ef0*/  IABS R26, R2 ;  /* 0x00000002001a7213 */ /* 0x000fe20000000000 */
[----:B------:R-:W-:Y:S02]  /*0f00*/  IMAD.MOV R18, RZ, RZ, -R18 ;  /* 0x000000ffff127224 */ /* 0x000fe400078e0a12 */
[----:B------:R-:W-:Y:S01]  /*0f10*/  @!P6 IMAD.IADD R19, R19, 0x1, -R8 ;  /* 0x000000011313e824 */ /* 0x000fe200078e0a08 */
[----:B------:R-:W-:Y:S01]  /*0f20*/  ISETP.GE.AND P6, PT, R3, RZ, PT ;  /* 0x000000ff0300720c */ /* 0x000fe20003fc6270 */
[----:B------:R-:W-:Y:S01]  /*0f30*/  IMAD R16, R8, R18, R16 ;  /* 0x0000001208107224 */ /* 0x000fe200078e0210 */
[----:B------:R-:W-:Y:S01]  /*0f40*/  IABS R3, R28 ;  /* 0x0000001c00037213 */ /* 0x000fe20000000000 */
[----:B------:R-:W-:Y:S01]  /*0f50*/  IMAD.HI.U32 R18, R10, R26, RZ ;  /* 0x0000001a0a127227 */ /* 0x000fe200078e00ff */
[----:B------:R-:W1:Y:S03]  /*0f60*/  S2R R28, SR_TID.X ;  /* 0x00000000001c7919 */ /* 0x000e660000002100 */
[----:B------:R-:W-:-:S02]  /*0f70*/  IMAD R9, R8, R27, R9 ;  /* 0x0000001b08097224 */ /* 0x000fc400078e0209 */
[----:B------:R-:W-:-:S04]  /*0f80*/  IMAD.HI.U32 R27, R10, R3, RZ ;  /* 0x000000030a1b7227 */ /* 0x000fc800078e00ff */
[----:B------:R-:W-:Y:S02]  /*0f90*/  IMAD.MOV R10, RZ, RZ, -R18 ;  /* 0x000000ffff0a7224 */ /* 0x000fe400078e0a12 */
[----:B------:R-:W-:Y:S01]  /*0fa0*/  @!P3 IMAD.MOV R6, RZ, RZ, -R6 ;  /* 0x000000ffff06b224 */ /* 0x000fe200078e0a06 */
[C---:B------:R-:W-:Y:S01]  /*0fb0*/  ISETP.GT.U32.AND P3, PT, R8.reuse, R23, PT ;  /* 0x000000170800720c */ /* 0x040fe20003f64070 */
[C---:B------:R-:W-:Y:S02]  /*0fc0*/  IMAD R10, R8.reuse, R10, R26 ;  /* 0x0000000a080a7224 */ /* 0x040fe400078e021a */
[----:B------:R-:W2:Y:S01]  /*0fd0*/  LDL R26, [R1+0x72c] ;  /* 0x00072c00011a7983 */ /* 0x000ea20000100800 */
[----:B------:R-:W-:Y:S01]  /*0fe0*/  @!P5 IMAD.MOV R7, RZ, RZ, -R7 ;  /* 0x000000ffff07d224 */ /* 0x000fe200078e0a07 */
[C---:B------:R-:W-:Y:S01]  /*0ff0*/  ISETP.GT.U32.AND P5, PT, R8.reuse, R25, PT ;  /* 0x000000190800720c */ /* 0x040fe20003fa4070 */
[----:B------:R-:W-:Y:S01]  /*1000*/  @!P2 IMAD.IADD R13, R13, 0x1, -R8 ;  /* 0x000000010d0da824 */ /* 0x000fe200078e0a08 */
[----:B------:R-:W-:Y:S01]  /*1010*/  ISETP.GT.U32.AND P2, PT, R8, R24, PT ;  /* 0x000000180800720c */ /* 0x000fe20003f44070 */
[----:B------:R-:W-:-:S02]  /*1020*/  IMAD.MOV R27, RZ, RZ, -R27 ;  /* 0x000000ffff1b7224 */ /* 0x000fc400078e0a1b */
[----:B------:R-:W-:-:S03]  /*1030*/  @!P4 IMAD.MOV R13, RZ, RZ, -R13 ;  /* 0x000000ffff0dc224 */ /* 0x000fc600078e0a0d */
[----:B------:R-:W-:Y:S01]  /*1040*/  @!P3 IMAD.IADD R23, R23, 0x1, -R8 ;  /* 0x000000011717b824 */ /* 0x000fe200078e0a08 */
[----:B------:R-:W-:-:S03]  /*1050*/  ISETP.GT.U32.AND P3, PT, R8, R14, PT ;  /* 0x0000000e0800720c */ /* 0x000fc60003f64070 */
[----:B------:R-:W-:Y:S02]  /*1060*/  IMAD.MOV.U32 R18, RZ, RZ, R23 ;  /* 0x000000ffff127224 */ /* 0x000fe400078e0017 */
[--C-:B------:R-:W-:Y:S01]  /*1070*/  @!P5 IMAD.IADD R25, R25, 0x1, -R8.reuse ;  /* 0x000000011919d824 */ /* 0x100fe200078e0a08 */
[----:B------:R-:W-:Y:S01]  /*1080*/  ISETP.GT.U32.AND P5, PT, R8, R9, PT ;  /* 0x000000090800720c */ /* 0x000fe20003fa4070 */
[----:B------:R-:W-:-:S06]  /*1090*/  @!P2 IMAD.IADD R24, R24, 0x1, -R8 ;  /* 0x000000011818a824 */ /* 0x000fcc00078e0a08 */
[--C-:B------:R-:W-:Y:S01]  /*10a0*/  @!P3 IMAD.IADD R14, R14, 0x1, -R8.reuse ;  /* 0x000000010e0eb824 */ /* 0x100fe200078e0a08 */
[C---:B------:R-:W-:Y:S02]  /*10b0*/  ISETP.GT.U32.AND P3, PT, R8.reuse, R11, PT ;  /* 0x0000000b0800720c */ /* 0x040fe40003f64070 */
[C---:B------:R-:W-:Y:S01]  /*10c0*/  ISETP.GT.U32.AND P2, PT, R8.reuse, R24, PT ;  /* 0x000000180800720c */ /* 0x040fe20003f44070 */
[C---:B------:R-:W-:Y:S01]  /*10d0*/  IMAD R23, R8.reuse, R27, R3 ;  /* 0x0000001b08177224 */ /* 0x040fe200078e0203 */
[C---:B------:R-:W-:Y:S01]  /*10e0*/  ISETP.GT.U32.AND P4, PT, R8.reuse, R14, PT ;  /* 0x0000000e0800720c */ /* 0x040fe20003f84070 */
[----:B------:R-:W-:Y:S01]  /*10f0*/  @!P5 IMAD.IADD R9, R9, 0x1, -R8 ;  /* 0x000000010909d824 */ /* 0x000fe200078e0a08 */
[----:B------:R-:W5:Y:S04]  /*1100*/  S2R R27, SR_TID.X ;  /* 0x00000000001b7919 */ /* 0x000f680000002100 */
[----:B------:R-:W-:-:S03]  /*1110*/  ISETP.GT.U32.AND P5, PT, R8, R9, PT ;  /* 0x000000090800720c */ /* 0x000fc60003fa4070 */
[--C-:B------:R-:W-:Y:S02]  /*1120*/  @!P3 IMAD.IADD R11, R11, 0x1, -R8.reuse ;  /* 0x000000010b0bb824 */ /* 0x100fe400078e0a08 */
[--C-:B------:R-:W-:Y:S01]  /*1130*/  @!P2 IMAD.IADD R24, R24, 0x1, -R8.reuse ;  /* 0x000000011818a824 */ /* 0x100fe200078e0a08 */
[C---:B------:R-:W-:Y:S02]  /*1140*/  ISETP.GT.U32.AND P2, PT, R8.reuse, R16, PT ;  /* 0x000000100800720c */ /* 0x040fe40003f44070 */
[----:B------:R-:W-:Y:S01]  /*1150*/  ISETP.GT.U32.AND P3, PT, R8, R11, PT ;  /* 0x0000000b0800720c */ /* 0x000fe20003f64070 */
[----:B------:R-:W-:Y:S01]  /*1160*/  @!P4 IMAD.IADD R14, R14, 0x1, -R8 ;  /* 0x000000010e0ec824 */ /* 0x000fe200078e0a08 */
[----:B------:R-:W-:-:S03]  /*1170*/  ISETP.GT.U32.AND P4, PT, R8, R10, PT ;  /* 0x0000000a0800720c */ /* 0x000fc60003f84070 */
[----:B------:R-:W-:Y:S01]  /*1180*/  @!P5 IMAD.IADD R9, R9, 0x1, -R8 ;  /* 0x000000010909d824 */ /* 0x000fe200078e0a08 */
[----:B------:R-:W-:Y:S01]  /*1190*/  ISETP.GT.U32.AND P5, PT, R8, R23, PT ;  /* 0x000000170800720c */ /* 0x000fe20003fa4070 */
[C---:B0-----:R-:W-:Y:S01]  /*11a0*/  IMAD.SHL.U32 R3, R29.reuse, 0x2, RZ ;  /* 0x000000021d037824 */ /* 0x041fe200078e00ff */
[----:B------:R-:W-:Y:S01]  /*11b0*/  LOP3.LUT R29, R29, 0x7, RZ, 0xc0, !PT ;  /* 0x000000071d1d7812 */ /* 0x000fe200078ec0ff */
[----:B------:R-:W-:Y:S01]  /*11c0*/  @!P0 IMAD.MOV R19, RZ, RZ, -R19 ;  /* 0x000000ffff138224 */ /* 0x000fe200078e0a13 */
[----:B------:R-:W-:Y:S01]  /*11d0*/  ISETP.GE.AND P0, PT, R21, RZ, PT ;  /* 0x000000ff1500720c */ /* 0x000fe20003f06270 */
[----:B------:R-:W-:Y:S01]  /*11e0*/  @!P1 IMAD.MOV R18, RZ, RZ, -R18 ;  /* 0x000000ffff129224 */ /* 0x000fe200078e0a12 */
[----:B------:R-:W-:Y:S01]  /*11f0*/  LOP3.LUT R21, R3, 0x10, RZ, 0xc0, !PT ;  /* 0x0000001003157812 */ /* 0x000fe200078ec0ff */
[--C-:B------:R-:W-:Y:S01]  /*1200*/  @!P3 IMAD.IADD R11, R11, 0x1, -R8.reuse ;  /* 0x000000010b0bb824 */ /* 0x100fe200078e0a08 */
[----:B------:R-:W-:Y:S01]  /*1210*/  ISETP.GE.AND P1, PT, R12, RZ, PT ;  /* 0x000000ff0c00720c */ /* 0x000fe20003f26270 */
[----:B------:R-:W-:Y:S01]  /*1220*/  IMAD.MOV.U32 R12, RZ, RZ, R25 ;  /* 0x000000ffff0c7224 */ /* 0x000fe200078e0019 */
[----:B------:R-:W-:Y:S01]  /*1230*/  ISETP.GE.AND P3, PT, R15, RZ, PT ;  /* 0x000000ff0f00720c */ /* 0x000fe20003f66270 */
[----:B------:R-:W-:Y:S01]  /*1240*/  @!P2 IMAD.IADD R16, R16, 0x1, -R8 ;  /* 0x000000011010a824 */ /* 0x000fe200078e0a08 */
[----:B------:R-:W-:Y:S01]  /*1250*/  ISETP.GE.AND P2, PT, R20, RZ, PT ;  /* 0x000000ff1400720c */ /* 0x000fe20003f46270 */
[----:B------:R-:W-:Y:S01]  /*1260*/  IMAD R15, R29, 0x90, RZ ;  /* 0x000000901d0f7824 */ /* 0x000fe200078e02ff */
[----:B-1----:R-:W-:Y:S01]  /*1270*/  LOP3.LUT R20, R21, 0x20, R28, 0xf8, !PT ;  /* 0x0000002015147812 */ /* 0x002fe200078ef81c */
[----:B------:R-:W-:-:S02]  /*1280*/  @!P4 IMAD.IADD R10, R10, 0x1, -R8 ;  /* 0x000000010a0ac824 */ /* 0x000fc400078e0a08 */
[----:B------:R-:W-:Y:S02]  /*1290*/  @!P5 IMAD.IADD R23, R23, 0x1, -R8 ;  /* 0x000000011717d824 */ /* 0x000fe400078e0a08 */
[----:B------:R-:W-:Y:S01]  /*12a0*/  @!P6 IMAD.MOV R12, RZ, RZ, -R12 ;  /* 0x000000ffff0ce224 */ /* 0x000fe200078e0a0c */
[C---:B------:R-:W-:Y:S02]  /*12b0*/  ISETP.GT.U32.AND P6, PT, R8.reuse, R16, PT ;  /* 0x000000100800720c */ /* 0x040fe40003fc4070 */
[----:B------:R-:W-:Y:S01]  /*12c0*/  LOP3.LUT R15, R15, R20, RZ, 0x3c, !PT ;  /* 0x000000140f0f7212 */ /* 0x000fe200078e3cff */
[----:B------:R-:W-:Y:S01]  /*12d0*/  IMAD R20, R29, 0x110, RZ ;  /* 0x000001101d147824 */ /* 0x000fe200078e02ff */
[C---:B------:R-:W-:Y:S02]  /*12e0*/  ISETP.GT.U32.AND P4, PT, R8.reuse, R10, PT ;  /* 0x0000000a0800720c */ /* 0x040fe40003f84070 */
[----:B------:R-:W-:Y:S02]  /*12f0*/  ISETP.GT.U32.AND P5, PT, R8, R23, PT ;  /* 0x000000170800720c */ /* 0x000fe40003fa4070 */
[----:B-----5:R-:W-:-:S02]  /*1300*/  LOP3.LUT R27, R27, 0x3f, RZ, 0xc0, !PT ;  /* 0x0000003f1b1b7812 */ /* 0x020fc400078ec0ff */
[----:B------:R-:W-:Y:S02]  /*1310*/  LOP3.LUT R20, R20, 0x30, R3, 0x78, !PT ;  /* 0x0000003014147812 */ /* 0x000fe400078e7803 */
[----:B------:R-:W-:Y:S01]  /*1320*/  LOP3.LUT R25, R27, 0x40, RZ, 0xfc, !PT ;  /* 0x000000401b197812 */ /* 0x000fe200078efcff */
[--C-:B------:R-:W-:Y:S02]  /*1330*/  @!P6 IMAD.IADD R16, R16, 0x1, -R8.reuse ;  /* 0x000000011010e824 */ /* 0x100fe400078e0a08 */
[----:B------:R0:W-:Y:S01]  /*1340*/  STL [R1+0x1d0], R20 ;  /* 0x0001d01401007387 */ /* 0x0001e20000100800 */
[----:B------:R-:W-:Y:S01]  /*1350*/  ISETP.GE.AND P6, PT, R22, RZ, PT ;  /* 0x000000ff1600720c */ /* 0x000fe20003fc6270 */
[----:B------:R-:W-:Y:S02]  /*1360*/  IMAD R3, R25, UR6, RZ ;  /* 0x0000000619037c24 */ /* 0x000fe4000f8e02ff */
[----:B------:R-:W-:Y:S02]  /*1370*/  IMAD.SHL.U32 R28, R28, 0x40, RZ ;  /* 0x000000401c1c7824 */ /* 0x000fe400078e00ff */
[----:B------:R-:W-:-:S02]  /*1380*/  @!P4 IMAD.IADD R10, R10, 0x1, -R8 ;  /* 0x000000010a0ac824 */ /* 0x000fc400078e0a08 */
[----:B0-----:R-:W-:Y:S02]  /*1390*/  IMAD.MOV.U32 R20, RZ, RZ, R24 ;  /* 0x000000ffff147224 */ /* 0x001fe400078e0018 */
[----:B------:R-:W-:Y:S02]  /*13a0*/  @!P5 IMAD.IADD R23, R23, 0x1, -R8 ;  /* 0x000000011717d824 */ /* 0x000fe400078e0a08 */
[----:B------:R-:W-:Y:S02]  /*13b0*/  IMAD.MOV.U32 R8, RZ, RZ, R14 ;  /* 0x000000ffff087224 */ /* 0x000fe400078e000e */
[----:B------:R-:W-:Y:S01]  /*13c0*/  @!P1 IMAD.MOV R20, RZ, RZ, -R20 ;  /* 0x000000ffff149224 */ /* 0x000fe200078e0a14 */
[----:B---3--:R-:W-:Y:S02]  /*13d0*/  LEA R14, P1, R3, UR14, 0x1 ;  /* 0x0000000e030e7c11 */ /* 0x008fe4000f8208ff */
[----:B------:R-:W-:Y:S01]  /*13e0*/  ISETP.GE.AND P4, PT, R2, RZ, PT ;  /* 0x000000ff0200720c */ /* 0x000fe20003f86270 */
[----:B------:R-:W-:Y:S01]  /*13f0*/  IMAD R21, R27, UR6, RZ ;  /* 0x000000061b157c24 */ /* 0x000fe2000f8e02ff */
[----:B------:R-:W-:-:S02]  /*1400*/  LOP3.LUT R2, R15, 0x400, R28, 0xf8, !PT ;  /* 0x000004000f027812 */ /* 0x000fc400078ef81c */
[----:B------:R-:W-:Y:S02]  /*1410*/  LEA.HI.X.SX32 R15, R3, UR15, 0x1, P1 ;  /* 0x0000000f030f7c11 */ /* 0x000fe400088f0eff */
[----:B------:R-:W-:Y:S02]  /*1420*/  ISETP.NE.AND P1, PT, R17, RZ, PT ;  /* 0x000000ff1100720c */ /* 0x000fe40003f25270 */
[----:B------:R-:W-:Y:S01]  /*1430*/  LOP3.LUT R24, RZ, R17, RZ, 0x33, !PT ;  /* 0x00000011ff187212 */ /* 0x000fe200078e33ff */
[----:B------:R0:W-:Y:S01]  /*1440*/  STL [R1+0x90], R2 ;  /* 0x0000900201007387 */ /* 0x0001e20000100800 */
[----:B------:R-:W-:Y:S02]  /*1450*/  @!P6 IMAD.MOV R16, RZ, RZ, -R16 ;  /* 0x000000ffff10e224 */ /* 0x000fe400078e0a10 */
[C---:B------:R-:W-:Y:S01]  /*1460*/  SEL R5, R24.reuse, R5, !P1 ;  /* 0x0000000518057207 */ /* 0x040fe20004800000 */
[----:B------:R-:W-:Y:S01]  /*1470*/  @!P0 IMAD.MOV R8, RZ, RZ, -R8 ;  /* 0x000000ffff088224 */ /* 0x000fe200078e0a08 */
[----:B------:R-:W-:-:S02]  /*1480*/  SEL R4, R24, R4, !P1 ;  /* 0x0000000418047207 */ /* 0x000fc40004800000 */
[C---:B------:R-:W-:Y:S02]  /*1490*/  SEL R19, R24.reuse, R19, !P1 ;  /* 0x0000001318137207 */ /* 0x040fe40004800000 */
[C---:B0-----:R-:W-:Y:S01]  /*14a0*/  LEA R2, P5, R21.reuse, UR14, 0x1 ;  /* 0x0000000e15027c11 */ /* 0x041fe2000f8a08ff */
[----:B------:R-:W-:Y:S01]  /*14b0*/  @!P2 IMAD.MOV R9, RZ, RZ, -R9 ;  /* 0x000000ffff09a224 */ /* 0x000fe200078e0a09 */
[C---:B------:R-:W-:Y:S02]  /*14c0*/  SEL R12, R24.reuse, R12, !P1 ;  /* 0x0000000c180c7207 */ /* 0x040fe40004800000 */
[C---:B------:R-:W-:Y:S02]  /*14d0*/  SEL R17, R24.reuse, R0, !P1 ;  /* 0x0000000018117207 */ /* 0x040fe40004800000 */
[----:B------:R-:W-:Y:S02]  /*14e0*/  LEA.HI.X.SX32 R3, R21, UR15, 0x1, P5 ;  /* 0x0000000f15037c11 */ /* 0x000fe4000a8f0eff */
[C---:B------:R-:W-:Y:S01]  /*14f0*/  SEL R0, R24.reuse, R18, !P1 ;  /* 0x0000001218007207 */ /* 0x040fe20004800000 */
[----:B----4-:R-:W-:Y:S01]  /*1500*/  IMAD R18, R5, UR7, RZ ;  /* 0x0000000705127c24 */ /* 0x010fe2000f8e02ff */
[C---:B------:R-:W-:Y:S01]  /*1510*/  SEL R22, R24.reuse, R7, !P1 ;  /* 0x0000000718167207 */ /* 0x040fe20004800000 */
[----:B------:R-:W-:Y:S01]  /*1520*/  IMAD R5, R19, UR7, RZ ;  /* 0x0000000713057c24 */ /* 0x000fe2000f8e02ff */
[----:B------:R-:W-:Y:S01]  /*1530*/  SEL R21, R24, R16, !P1 ;  /* 0x0000001018157207 */ /* 0x000fe20004800000 */
[----:B------:R-:W-:Y:S01]  /*1540*/  IMAD R16, R4, UR7, RZ ;  /* 0x0000000704107c24 */ /* 0x000fe2000f8e02ff */
[C---:B------:R-:W-:Y:S01]  /*1550*/  SEL R7, R24.reuse, R20, !P1 ;  /* 0x0000001418077207 */ /* 0x040fe20004800000 */
[----:B------:R-:W-:Y:S01]  /*1560*/  @!P3 IMAD.MOV R11, RZ, RZ, -R11 ;  /* 0x000000ffff0bb224 */ /* 0x000fe200078e0a0b */
[----:B------:R-:W-:Y:S01]  /*1570*/  SEL R8, R24, R8, !P1 ;  /* 0x0000000818087207 */ /* 0x000fe20004800000 */
[----:B------:R-:W-:Y:S01]  /*1580*/  IMAD R4, R12, UR7, RZ ;  /* 0x000000070c047c24 */ /* 0x000fe2000f8e02ff */
[C---:B------:R-:W-:Y:S01]  /*1590*/  SEL R9, R24.reuse, R9, !P1 ;  /* 0x0000000918097207 */ /* 0x040fe20004800000 */
[----:B------:R-:W-:Y:S01]  /*15a0*/  @!P4 IMAD.MOV R10, RZ, RZ, -R10 ;  /* 0x000000ffff0ac224 */ /* 0x000fe200078e0a0a */
[----:B------:R0:W-:Y:S01]  /*15b0*/  STL [R1+0x10], R5 ;  /* 0x0000100501007387 */ /* 0x0001e20000100800 */
[----:B------:R-:W-:-:S03]  /*15c0*/  SEL R11, R24, R11, !P1 ;  /* 0x0000000b180b7207 */ /* 0x000fc60004800000 */
[----:B------:R1:W-:Y:S01]  /*15d0*/  STL [R1+0x18], R4 ;  /* 0x0000180401007387 */ /* 0x0003e20000100800 */
[----:B------:R-:W-:Y:S01]  /*15e0*/  SEL R10, R24, R10, !P1 ;  /* 0x0000000a180a7207 */ /* 0x000fe20004800000 */
[----:B0-----:R-:W-:Y:S02]  /*15f0*/  IMAD R5, R8, UR7, RZ ;  /* 0x0000000708057c24 */ /* 0x001fe4000f8e02ff */
[----:B-1----:R-:W-:Y:S02]  /*1600*/  IMAD R4, R9, UR7, RZ ;  /* 0x0000000709047c24 */ /* 0x002fe4000f8e02ff */
[----:B------:R-:W-:Y:S01]  /*1610*/  IMAD R17, R17, UR7, RZ ;  /* 0x0000000711117c24 */ /* 0x000fe2000f8e02ff */
[----:B------:R-:W-:-:S03]  /*1620*/  SEL R6, R24, R6, !P1 ;  /* 0x0000000618067207 */ /* 0x000fc60004800000 */
[----:B------:R-:W-:-:S04]  /*1630*/  IMAD.WIDE R28, R17, 0x2, R14 ;  /* 0x00000002111c7825 */ /* 0x000fc800078e020e */
[----:B------:R-:W-:-:S04]  /*1640*/  IMAD R20, R6, UR7, RZ ;  /* 0x0000000706147c24 */ /* 0x000fc8000f8e02ff */
[----:B------:R-:W-:Y:S01]  /*1650*/  IMAD.WIDE R8, R20, 0x2, R14 ;  /* 0x0000000214087825 */ /* 0x000fe200078e020e */
[----:B--2---:R-:W-:-:S03]  /*1660*/  ISETP.GE.AND P0, PT, R26, RZ, PT ;  /* 0x000000ff1a00720c */ /* 0x004fc60003f06270 */
[----:B------:R-:W-:Y:S02]  /*1670*/  IMAD R26, R0, UR7, RZ ;  /* 0x00000007001a7c24 */ /* 0x000fe4000f8e02ff */
[----:B------:R-:W-:-:S05]  /*1680*/  IMAD R0, R7, UR7, RZ ;  /* 0x0000000707007c24 */ /* 0x000fca000f8e02ff */
[----:B------:R0:W-:Y:S04]  /*1690*/  STL [R1+0x28], R0 ;  /* 0x0000280001007387 */ /* 0x0001e80000100800 */
[----:B------:R1:W-:Y:S04]  /*16a0*/  STL [R1+0x30], R5 ;  /* 0x0000300501007387 */ /* 0x0003e80000100800 */
[----:B------:R2:W-:Y:S01]  /*16b0*/  STL [R1+0x40], R4 ;  /* 0x0000400401007387 */ /* 0x0005e20000100800 */
[----:B0-----:R-:W-:Y:S02]  /*16c0*/  IMAD R0, R11, UR7, RZ ;  /* 0x000000070b007c24 */ /* 0x001fe4000f8e02ff */
[----:B-1----:R-:W-:-:S03]  /*16d0*/  IMAD R5, R21, UR7, RZ ;  /* 0x0000000715057c24 */ /* 0x002fc6000f8e02ff */
[----:B------:R-:W-:Y:S01]  /*16e0*/  STL [R1+0x48], R0 ;  /* 0x0000480001007387 */ /* 0x000fe20000100800 */
[----:B--2---:R-:W-:-:S03]  /*16f0*/  IMAD R4, R10, UR7, RZ ;  /* 0x000000070a047c24 */ /* 0x004fc6000f8e02ff */
[----:B------:R-:W-:Y:S04]  /*1700*/  STL [R1+0x4], R5 ;  /* 0x0000040501007387 */ /* 0x000fe80000100800 */
[----:B------:R0:W-:Y:S01]  /*1710*/  STL [R1], R4 ;  /* 0x0000000401007387 */ /* 0x0001e20000100800 */
[----:B------:R-:W-:-:S03]  /*1720*/  IMAD.WIDE R6, R18, 0x2, R14 ;  /* 0x0000000212067825 */ /* 0x000fc600078e020e */
[----:B------:R1:W-:Y:S01]  /*1730*/  STL.64 [R1+0x760], R28 ;  /* 0x0007601c01007387 */ /* 0x0003e20000100a00 */
[----:B0-----:R-:W-:-:S03]  /*1740*/  IMAD.WIDE R4, R16, 0x2, R14 ;  /* 0x0000000210047825 */ /* 0x001fc600078e020e */
[----:B-1----:R-:W2:Y:S04]  /*1750*/  LDL.LU R28, [R1+0x4] ;  /* 0x00000400011c7983 */ /* 0x002ea80000300800 */
[----:B------:R-:W3:Y:S04]  /*1760*/  LDL.LU R29, [R1] ;  /* 0x00000000011d7983 */ /* 0x000ee80000300800 */
[----:B------:R0:W-:Y:S04]  /*1770*/  STL.64 [R1+0x768], R4 ;  /* 0x0007680401007387 */ /* 0x0001e80000100a00 */
[----:B0-----:R-:W4:Y:S04]  /*1780*/  LDL.LU R4, [R1+0x40] ;  /* 0x0000400001047983 */ /* 0x001f280000300800 */
[----:B------:R-:W5:Y:S04]  /*1790*/  LDL.LU R5, [R1+0x48] ;  /* 0x0000480001057983 */ /* 0x000f680000300800 */
[----:B------:R0:W-:Y:S04]  /*17a0*/  STL.64 [R1+0x770], R6 ;  /* 0x0007700601007387 */ /* 0x0001e80000100a00 */
[----:B0-----:R-:W2:Y:S04]  /*17b0*/  LDL.LU R6, [R1+0x28] ;  /* 0x0000280001067983 */ /* 0x001ea80000300800 */
[----:B------:R-:W2:Y:S04]  /*17c0*/  LDL.LU R7, [R1+0x30] ;  /* 0x0000300001077983 */ /* 0x000ea80000300800 */
[----:B------:R0:W-:Y:S04]  /*17d0*/  STL.64 [R1+0x778], R8 ;  /* 0x0007780801007387 */ /* 0x0001e80000100a00 */
[----:B0-----:R-:W2:Y:S04]  /*17e0*/  LDL.LU R8, [R1+0x10] ;  /* 0x0000100001087983 */ /* 0x001ea80000300800 */
[----:B------:R-:W3:Y:S01]  /*17f0*/  LDL.LU R9, [R1+0x18] ;  /* 0x0000180001097983 */ /* 0x000ee20000300800 */
[----:B------:R-:W-:-:S04]  /*1800*/  IMAD R22, R22, UR7, RZ ;  /* 0x0000000716167c24 */ /* 0x000fc8000f8e02ff */
[----:B------:R-:W-:-:S05]  /*1810*/  IMAD.WIDE R10, R22, 0x2, R14 ;  /* 0x00000002160a7825 */ /* 0x000fca00078e020e */
[----:B------:R0:W-:Y:S02]  /*1820*/  STL.64 [R1+0x780], R10 ;  /* 0x0007800a01007387 */ /* 0x0001e40000100a00 */
[----:B0-----:R-:W-:-:S05]  /*1830*/  IMAD.WIDE R10, R26, 0x2, R14 ;  /* 0x000000021a0a7825 */ /* 0x001fca00078e020e */
[----:B------:R2:W-:Y:S01]  /*1840*/  STL.64 [R1+0x8], R10 ;  /* 0x0000080a01007387 */ /* 0x0005e20000100a00 */
[----:B------:R-:W-:-:S05]  /*1850*/  @!P0 IMAD.MOV R23, RZ, RZ, -R23 ;  /* 0x000000ffff178224 */ /* 0x000fca00078e0a17 */
[----:B------:R-:W-:-:S05]  /*1860*/  SEL R23, R24, R23, !P1 ;  /* 0x0000001718177207 */ /* 0x000fca0004800000 */
[----:B------:R-:W-:Y:S02]  /*1870*/  IMAD R0, R23, UR7, RZ ;  /* 0x0000000717007c24 */ /* 0x000fe4000f8e02ff */
[----:B--2---:R-:W-:-:S05]  /*1880*/  IMAD.WIDE R10, R8, 0x2, R14 ;  /* 0x00000002080a7825 */ /* 0x004fca00078e020e */
[----:B------:R3:W-:Y:S02]  /*1890*/  STL.64 [R1+0x20], R10 ;  /* 0x0000200a01007387 */ /* 0x0007e40000100a00 */
[----:B---3--:R-:W-:-:S05]  /*18a0*/  IMAD.WIDE R10, R9, 0x2, R14 ;  /* 0x00000002090a7825 */ /* 0x008fca00078e020e */
[----:B------:R0:W-:Y:S02]  /*18b0*/  STL.64 [R1+0x38], R10 ;  /* 0x0000380a01007387 */ /* 0x0001e40000100a00 */
[----:B0-----:R-:W-:-:S05]  /*18c0*/  IMAD.WIDE R10, R6, 0x2, R14 ;  /* 0x00000002060a7825 */ /* 0x001fca00078e020e */
[----:B------:R0:W-:Y:S02]  /*18d0*/  STL.64 [R1+0x58], R10 ;  /* 0x0000580a01007387 */ /* 0x0001e40000100a00 */
[----:B0-----:R-:W-:-:S05]  /*18e0*/  IMAD.WIDE R10, R7, 0x2, R14 ;  /* 0x00000002070a7825 */ /* 0x001fca00078e020e */
[----:B------:R4:W-:Y:S02]  /*18f0*/  STL.64 [R1+0x68], R10 ;  /* 0x0000680a01007387 */ /* 0x0009e40000100a00 */
[----:B----4-:R-:W-:-:S05]  /*1900*/  IMAD.WIDE R10, R4, 0x2, R14 ;  /* 0x00000002040a7825 */ /* 0x010fca00078e020e */
[----:B------:R5:W-:Y:S02]  /*1910*/  STL.64 [R1+0x70], R10 ;  /* 0x0000700a01007387 */ /* 0x000be40000100a00 */
[----:B-----5:R-:W-:-:S05]  /*1920*/  IMAD.WIDE R10, R5, 0x2, R14 ;  /* 0x00000002050a7825 */ /* 0x020fca00078e020e */
[----:B------:R0:W-:Y:S02]  /*1930*/  STL.64 [R1+0x78], R10 ;  /* 0x0000780a01007387 */ /* 0x0001e40000100a00 */
[----:B0-----:R-:W-:-:S05]  /*1940*/  IMAD.WIDE R10, R28, 0x2, R14 ;  /* 0x000000021c0a7825 */ /* 0x001fca00078e020e */
[----:B------:R0:W-:Y:S02]  /*1950*/  STL.64 [R1+0x80], R10 ;  /* 0x0000800a01007387 */ /* 0x0001e40000100a00 */
[----:B0-----:R-:W-:-:S05]  /*1960*/  IMAD.WIDE R10, R29, 0x2, R14 ;  /* 0x000000021d0a7825 */ /* 0x001fca00078e020e */
[----:B------:R0:W-:Y:S02]  /*1970*/  STL.64 [R1+0x88], R10 ;  /* 0x0000880a01007387 */ /* 0x0001e40000100a00 */
[----:B0-----:R-:W-:-:S05]  /*1980*/  IMAD.WIDE R10, R0, 0x2, R14 ;  /* 0x00000002000a7825 */ /* 0x001fca00078e020e */
[----:B------:R0:W-:Y:S02]  /*1990*/  STL.64 [R1+0xa0], R10 ;  /* 0x0000a00a01007387 */ /* 0x0001e40000100a00 */
[----:B0-----:R-:W-:-:S04]  /*19a0*/  IMAD.WIDE R10, R8, 0x2, R2 ;  /* 0x00000002080a7825 */ /* 0x001fc800078e0202 */
[--C-:B------:R-:W-:Y:S01]  /*19b0*/  IMAD.WIDE R8, R9, 0x2, R2.reuse ;  /* 0x0000000209087825 */ /* 0x100fe200078e0202 */
[----:B------:R0:W-:Y:S04]  /*19c0*/  STL.64 [R1+0x10], R10 ;  /* 0x0000100a01007387 */ /* 0x0001e80000100a00 */
[----:B0-----:R-:W2:Y:S04]  /*19d0*/  LDL.LU.64 R10, [R1+0x780] ;  /* 0x00078000010a7983 */ /* 0x001ea80000300a00 */
[----:B------:R0:W-:Y:S02]  /*19e0*/  STL.64 [R1+0x18], R8 ;  /* 0x0000180801007387 */ /* 0x0001e40000100a00 */
[----:B0-----:R-:W-:-:S04]  /*19f0*/  IMAD.WIDE R8, R6, 0x2, R2 ;  /* 0x0000000206087825 */ /* 0x001fc800078e0202 */
[--C-:B------:R-:W-:Y:S01]  /*1a00*/  IMAD.WIDE R6, R7, 0x2, R2.reuse ;  /* 0x0000000207067825 */ /* 0x100fe200078e0202 */
[----:B------:R0:W-:Y:S04]  /*1a10*/  STL.64 [R1+0x28], R8 ;  /* 0x0000280801007387 */ /* 0x0001e80000100a00 */
[----:B0-----:R-:W3:Y:S04]  /*1a20*/  LDL.LU.64 R8, [R1+0x778] ;  /* 0x0007780001087983 */ /* 0x001ee80000300a00 */
[----:B------:R0:W-:Y:S02]  /*1a30*/  STL.64 [R1+0x30], R6 ;  /* 0x0000300601007387 */ /* 0x0001e40000100a00 */
[----:B0-----:R-:W-:-:S04]  /*1a40*/  IMAD.WIDE R6, R4, 0x2, R2 ;  /* 0x0000000204067825 */ /* 0x001fc800078e0202 */
[--C-:B------:R-:W-:Y:S01]  /*1a50*/  IMAD.WIDE R4, R5, 0x2, R2.reuse ;  /* 0x0000000205047825 */ /* 0x100fe200078e0202 */
[----:B------:R0:W-:Y:S04]  /*1a60*/  STL.64 [R1+0x40], R6 ;  /* 0x0000400601007387 */ /* 0x0001e80000100a00 */
[----:B0-----:R-:W4:Y:S04]  /*1a70*/  LDL.LU.64 R6, [R1+0x770] ;  /* 0x0007700001067983 */ /* 0x001f280000300a00 */
[----:B------:R0:W-:Y:S02]  /*1a80*/  STL.64 [R1+0x50], R4 ;  /* 0x0000500401007387 */ /* 0x0001e40000100a00 */
[----:B0-----:R-:W-:-:S04]  /*1a90*/  IMAD.WIDE R4, R28, 0x2, R2 ;  /* 0x000000021c047825 */ /* 0x001fc800078e0202 */
[----:B------:R-:W-:Y:S01]  /*1aa0*/  IMAD.WIDE R28, R29, 0x2, R2 ;  /* 0x000000021d1c7825 */ /* 0x000fe200078e0202 */
[----:B------:R0:W-:Y:S04]  /*1ab0*/  STL.64 [R1+0x60], R4 ;  /* 0x0000600401007387 */ /* 0x0001e80000100a00 */
[----:B0-----:R-:W5:Y:S04]  /*1ac0*/  LDL.LU.64 R4, [R1+0x768] ;  /* 0x0007680001047983 */ /* 0x001f680000300a00 */
[----:B------:R0:W-:Y:S04]  /*1ad0*/  STL.64 [R1], R28 ;  /* 0x0000001c01007387 */ /* 0x0001e80000100a00 */
[----:B0-----:R-:W2:Y:S01]  /*1ae0*/  LDL.LU.64 R28, [R1+0x760] ;  /* 0x00076000011c7983 */ /* 0x001ea20000300a00 */
[----:B------:R-:W-:-:S05]  /*1af0*/  SEL R13, R24, R13, !P1 ;  /* 0x0000000d180d7207 */ /* 0x000fca0004800000 */
[----:B------:R-:W-:Y:S01]  /*1b00*/  IMAD R24, R13, UR7, RZ ;  /* 0x000000070d187c24 */ /* 0x000fe2000f8e02ff */
[----:B------:R-:W0:Y:S01]  /*1b10*/  LDCU UR7, c[0x0][0x3a4] ;  /* 0x00007480ff0777ac */ /* 0x000e220008000800 */
[----:B------:R-:W-:-:S04]  /*1b20*/  IMAD.WIDE R18, R18, 0x2, R2 ;  /* 0x0000000212127825 */ /* 0x000fc800078e0202 */
[----:B------:R-:W-:-:S04]  /*1b30*/  IMAD.WIDE R12, R24, 0x2, R14 ;  /* 0x00000002180c7825 */ /* 0x000fc800078e020e */
[----:B------:R-:W-:-:S04]  /*1b40*/  IMAD.WIDE R14, R17, 0x2, R2 ;  /* 0x00000002110e7825 */ /* 0x000fc800078e0202 */
[----:B------:R-:W-:-:S04]  /*1b50*/  IMAD.WIDE R16, R16, 0x2, R2 ;  /* 0x0000000210107825 */ /* 0x000fc800078e0202 */
[----:B------:R-:W-:-:S04]  /*1b60*/  IMAD.WIDE R20, R20, 0x2, R2 ;  /* 0x0000000214147825 */ /* 0x000fc800078e0202 */
[----:B------:R-:W-:-:S04]  /*1b70*/  IMAD.WIDE R22, R22, 0x2, R2 ;  /* 0x0000000216167825 */ /* 0x000fc800078e0202 */
[----:B------:R-:W-:-:S04]  /*1b80*/  IMAD.WIDE R24, R24, 0x2, R2 ;  /* 0x0000000218187825 */ /* 0x000fc800078e0202 */
[----:B------:R-:W-:-:S04]  /*1b90*/  IMAD.WIDE R26, R26, 0x2, R2 ;  /* 0x000000021a1a7825 */ /* 0x000fc800078e0202 */
[----:B------:R-:W-:-:S05]  /*1ba0*/  IMAD.WIDE R2, R0, 0x2, R2 ;  /* 0x0000000200027825 */ /* 0x000fca00078e0202 */
[----:B------:R-:W-:Y:S04]  /*1bb0*/  STL [R1+0x758], R3 ;  /* 0x0007580301007387 */ /* 0x000fe80000100800 */
[----:B------:R-:W-:Y:S04]  /*1bc0*/  STL [R1+0x75c], R2 ;  /* 0x00075c0201007387 */ /* 0x000fe80000100800 */
[----:B--2---:R-:W-:Y:S04]  /*1bd0*/  STL [R1+0x728], R28 ;  /* 0x0007281c01007387 */ /* 0x004fe80000100800 */
[----:B------:R-:W-:Y:S04]  /*1be0*/  STL [R1+0x720], R29 ;  /* 0x0007201d01007387 */ /* 0x000fe80000100800 */
[----:B------:R-:W-:Y:S04]  /*1bf0*/  STL [R1+0x724], R14 ;  /* 0x0007240e01007387 */ /* 0x000fe80000100800 */
[----:B------:R-:W-:Y:S04]  /*1c00*/  STL [R1+0x718], R15 ;  /* 0x0007180f01007387 */ /* 0x000fe80000100800 */
[----:B-----5:R-:W-:Y:S04]  /*1c10*/  STL [R1+0x71c], R4 ;  /* 0x00071c0401007387 */ /* 0x020fe80000100800 */
[----:B------:R-:W-:Y:S04]  /*1c20*/  STL [R1+0x710], R5 ;  /* 0x0007100501007387 */ /* 0x000fe80000100800 */
[----:B------:R-:W-:Y:S04]  /*1c30*/  STL [R1+0x714], R16 ;  /* 0x0007141001007387 */ /* 0x000fe80000100800 */
[----:B------:R1:W-:Y:S04]  /*1c40*/  STL [R1+0x708], R17 ;  /* 0x0007081101007387 */ /* 0x0003e80000100800 */
[----:B----4-:R-:W-:Y:S04]  /*1c50*/  STL [R1+0x70c], R6 ;  /* 0x00070c0601007387 */ /* 0x010fe80000100800 */
[----:B-1----:R-:W2:Y:S04]  /*1c60*/  LDL.LU.64 R16, [R1+0x20] ;  /* 0x0000200001107983 */ /* 0x002ea80000300a00 */
[----:B------:R1:W-:Y:S04]  /*1c70*/  STL [R1+0x700], R7 ;  /* 0x0007000701007387 */ /* 0x0003e80000100800 */
[----:B-1----:R-:W4:Y:S04]  /*1c80*/  LDL.LU.64 R6, [R1+0x8] ;  /* 0x0000080001067983 */ /* 0x002f280000300a00 */
[----:B------:R-:W-:Y:S04]  /*1c90*/  STL [R1+0x704], R18 ;  /* 0x0007041201007387 */ /* 0x000fe80000100800 */
[----:B------:R-:W-:Y:S04]  /*1ca0*/  STL [R1+0x6f8], R19 ;  /* 0x0006f81301007387 */ /* 0x000fe80000100800 */
[----:B------:R-:W5:Y:S04]  /*1cb0*/  LDL.LU.64 R28, [R1+0x10] ;  /* 0x00001000011c7983 */ /* 0x000f680000300a00 */
[----:B---3--:R-:W-:Y:S04]  /*1cc0*/  STL [R1+0x6fc], R8 ;  /* 0x0006fc0801007387 */ /* 0x008fe80000100800 */
[----:B------:R-:W-:Y:S04]  /*1cd0*/  STL [R1+0x6f0], R9 ;  /* 0x0006f00901007387 */ /* 0x000fe80000100800 */
[----:B------:R-:W-:Y:S04]  /*1ce0*/  STL [R1+0x6f4], R20 ;  /* 0x0006f41401007387 */ /* 0x000fe80000100800 */
[----:B------:R-:W-:Y:S04]  /*1cf0*/  STL [R1+0x6e8], R21 ;  /* 0x0006e81501007387 */ /* 0x000fe80000100800 */
[----:B------:R-:W3:Y:S04]  /*1d00*/  LDL.LU.64 R14, [R1+0x38] ;  /* 0x00003800010e7983 */ /* 0x000ee80000300a00 */
[----:B------:R-:W-:Y:S04]  /*1d10*/  STL [R1+0x6ec], R10 ;  /* 0x0006ec0a01007387 */ /* 0x000fe80000100800 */
[----:B------:R-:W-:Y:S04]  /*1d20*/  STL [R1+0x6e0], R11 ;  /* 0x0006e00b01007387 */ /* 0x000fe80000100800 */
[----:B------:R-:W3:Y:S04]  /*1d30*/  LDL.LU.64 R2, [R1+0x18] ;  /* 0x0000180001027983 */ /* 0x000ee80000300a00 */
[----:B------:R-:W-:Y:S04]  /*1d40*/  STL [R1+0x6e4], R22 ;  /* 0x0006e41601007387 */ /* 0x000fe80000100800 */
[----:B------:R-:W-:Y:S04]  /*1d50*/  STL [R1+0x6d8], R23 ;  /* 0x0006d81701007387 */ /* 0x000fe80000100800 */
[----:B------:R-:W-:Y:S04]  /*1d60*/  STL [R1+0x6dc], R12 ;  /* 0x0006dc0c01007387 */ /* 0x000fe80000100800 */
[----:B------:R1:W-:Y:S04]  /*1d70*/  STL [R1+0x6d0], R13 ;  /* 0x0006d00d01007387 */ /* 0x0003e80000100800 */
[----:B-1----:R-:W3:Y:S04]  /*1d80*/  LDL.LU.64 R12, [R1+0x68] ;  /* 0x00006800010c7983 */ /* 0x002ee80000300a00 */
[----:B------:R-:W-:Y:S04]  /*1d90*/  STL [R1+0x6d4], R24 ;  /* 0x0006d41801007387 */ /* 0x000fe80000100800 */
[----:B------:R-:W3:Y:S04]  /*1da0*/  LDL.LU.64 R22, [R1+0x30] ;  /* 0x0000300001167983 */ /* 0x000ee80000300a00 */
[----:B------:R1:W-:Y:S04]  /*1db0*/  STL [R1+0x6c0], R25 ;  /* 0x0006c01901007387 */ /* 0x0003e80000100800 */
[----:B-1----:R-:W3:Y:S04]  /*1dc0*/  LDL.LU.64 R24, [R1+0x28] ;  /* 0x0000280001187983 */ /* 0x002ee80000300a00 */
[----:B------:R-:W3:Y:S01]  /*1dd0*/  LDL.LU.64 R10, [R1+0x70] ;  /* 0x00007000010a7983 */ /* 0x000ee20000300a00 */
[----:B----4-:R-:W-:-:S03]  /*1de0*/  IMAD.MOV.U32 R0, RZ, RZ, R7 ;  /* 0x000000ffff007224 */ /* 0x010fc600078e0007 */
[----:B------:R-:W-:Y:S04]  /*1df0*/  STL [R1+0x6c8], R6 ;  /* 0x0006c80601007387 */ /* 0x000fe80000100800 */
[----:B------:R-:W4:Y:S04]  /*1e00*/  LDL.LU.64 R4, [R1+0x40] ;  /* 0x0000400001047983 */ /* 0x000f280000300a00 */
[----:B------:R-:W-:Y:S04]  /*1e10*/  STL [R1+0x6cc], R26 ;  /* 0x0006cc1a01007387 */ /* 0x000fe80000100800 */
[----:B------:R-:W-:Y:S04]  /*1e20*/  STL [R1+0x6c4], R0 ;  /* 0x0006c40001007387 */ /* 0x000fe80000100800 */
[----:B------:R-:W4:Y:S04]  /*1e30*/  LDL.LU.64 R20, [R1+0x78] ;  /* 0x0000780001147983 */ /* 0x000f280000300a00 */
[----:B------:R1:W-:Y:S04]  /*1e40*/  STL [R1+0x234], R27 ;  /* 0x0002341b01007387 */ /* 0x0003e80000100800 */
[----:B-1----:R-:W4:Y:S04]  /*1e50*/  LDL.LU.64 R26, [R1+0x58] ;  /* 0x00005800011a7983 */ /* 0x002f280000300a00 */
[----:B------:R-:W4:Y:S04]  /*1e60*/  LDL.LU.64 R8, [R1+0x50] ;  /* 0x0000500001087983 */ /* 0x000f280000300a00 */
[----:B--2---:R-:W-:Y:S04]  /*1e70*/  STL [R1+0x23c], R16 ;  /* 0x00023c1001007387 */ /* 0x004fe80000100800 */
[----:B------:R-:W2:Y:S01]  /*1e80*/  LDL.LU.64 R18, [R1+0x80] ;  /* 0x0000800001127983 */ /* 0x000ea20000300a00 */
[----:B------:R-:W-:-:S03]  /*1e90*/  IMAD.MOV.U32 R0, RZ, RZ, R17 ;  /* 0x000000ffff007224 */ /* 0x000fc600078e0011 */
[----:B------:R-:W2:Y:S04]  /*1ea0*/  LDL.LU.64 R6, [R1+0x60] ;  /* 0x0000600001067983 */ /* 0x000ea80000300a00 */
[----:B------:R1:W-:Y:S04]  /*1eb0*/  STL [R1+0x238], R0 ;  /* 0x0002380001007387 */ /* 0x0003e80000100800 */
[----:B-----5:R-:W-:Y:S04]  /*1ec0*/  STL [R1+0x244], R28 ;  /* 0x0002441c01007387 */ /* 0x020fe80000100800 */
[----:B-1----:R-:W0:Y:S04]  /*1ed0*/  LDL.LU R0, [R1+0x4c] ;  /* 0x00004c0001007983 */ /* 0x002e280000300800 */
[----:B------:R-:W5:Y:S04]  /*1ee0*/  LDL.LU.64 R16, [R1+0x88] ;  /* 0x0000880001107983 */ /* 0x000f680000300a00 */
[----:B------:R1:W-:Y:S04]  /*1ef0*/  STL [R1+0x240], R29 ;  /* 0x0002401d01007387 */ /* 0x0003e80000100800 */
[----:B-1----:R-:W2:Y:S04]  /*1f00*/  LDL.LU.64 R28, [R1] ;  /* 0x00000000011c7983 */ /* 0x002ea80000300a00 */
[----:B---3--:R-:W-:Y:S04]  /*1f10*/  STL [R1+0x24c], R14 ;  /* 0x00024c0e01007387 */ /* 0x008fe80000100800 */
[----:B------:R1:W-:Y:S04]  /*1f20*/  STL [R1+0x248], R15 ;  /* 0x0002480f01007387 */ /* 0x0003e80000100800 */
[----:B-1----:R-:W3:Y:S04]  /*1f30*/  LDL.LU.64 R14, [R1+0xa0] ;  /* 0x0000a000010e7983 */ /* 0x002ee80000300a00 */
[----:B------:R1:W-:Y:S04]  /*1f40*/  STL [R1+0x254], R2 ;  /* 0x0002540201007387 */ /* 0x0003e80000100800 */
[----:B-1----:R-:W2:Y:S04]  /*1f50*/  LDL.LU R2, [R1+0x75c] ;  /* 0x00075c0001027983 */ /* 0x002ea80000300800 */
[----:B------:R1:W-:Y:S04]  /*1f60*/  STL [R1+0x250], R3 ;  /* 0x0002500301007387 */ /* 0x0003e80000100800 */
[----:B-1----:R-:W3:Y:S04]  /*1f70*/  LDL.LU R3, [R1+0x758] ;  /* 0x0007580001037983 */ /* 0x002ee80000300800 */
[----:B----4-:R1:W-:Y:S04]  /*1f80*/  STL [R1+0x25c], R26 ;  /* 0x00025c1a01007387 */ /* 0x0103e80000100800 */
[----:B------:R4:W-:Y:S01]  /*1f90*/  STL [R1+0x264], R24 ;  /* 0x0002641801007387 */ /* 0x0009e20000100800 */
[----:B-1----:R-:W-:-:S02]  /*1fa0*/  IMAD.MOV.U32 R26, RZ, RZ, R27 ;  /* 0x000000ffff1a7224 */ /* 0x002fc400078e001b */
[----:B----4-:R-:W-:-:S03]  /*1fb0*/  IMAD.MOV.U32 R24, RZ, RZ, R25 ;  /* 0x000000ffff187224 */ /* 0x010fc600078e0019 */
[----:B------:R-:W-:Y:S04]  /*1fc0*/  STL [R1+0x258], R26 ;  /* 0x0002581a01007387 */ /* 0x000fe80000100800 */
[----:B------:R-:W-:Y:S04]  /*1fd0*/  STL [R1+0x260], R24 ;  /* 0x0002601801007387 */ /* 0x000fe80000100800 */
[----:B------:R1:W-:Y:S04]  /*1fe0*/  STL [R1+0x26c], R12 ;  /* 0x00026c0c01007387 */ /* 0x0003e80000100800 */
[----:B------:R-:W-:Y:S01]  /*1ff0*/  STL [R1+0x274], R22 ;  /* 0x0002741601007387 */ /* 0x000fe20000100800 */
[----:B-1----:R-:W-:-:S05]  /*2000*/  IMAD.MOV.U32 R12, RZ, RZ, R13 ;  /* 0x000000ffff0c7224 */ /* 0x002fca00078e000d */
[----:B------:R1:W-:Y:S04]  /*2010*/  STL [R1+0x268], R12 ;  /* 0x0002680c01007387 */ /* 0x0003e80000100800 */
[----:B------:R4:W-:Y:S01]  /*2020*/  STL [R1+0x27c], R10 ;  /* 0x00027c0a01007387 */ /* 0x0009e20000100800 */
[----:B-1----:R-:W-:Y:S02]  /*2030*/  IMAD.MOV.U32 R12, RZ, RZ, R23 ;  /* 0x000000ffff0c7224 */ /* 0x002fe400078e0017 */
[----:B----4-:R-:W-:-:S03]  /*2040*/  IMAD.MOV.U32 R10, RZ, RZ, R11 ;  /* 0x000000ffff0a7224 */ /* 0x010fc600078e000b */
[----:B------:R-:W-:Y:S04]  /*2050*/  STL [R1+0x270], R12 ;  /* 0x0002700c01007387 */ /* 0x000fe80000100800 */
[----:B------:R1:W-:Y:S04]  /*2060*/  STL [R1+0x284], R4 ;  /* 0x0002840401007387 */ /* 0x0003e80000100800 */
[----:B------:R-:W-:Y:S04]  /*2070*/  STL [R1+0x278], R10 ;  /* 0x0002780a01007387 */ /* 0x000fe80000100800 */
[----:B------:R4:W-:Y:S04]  /*2080*/  STL [R1+0x280], R5 ;  /* 0x0002800501007387 */ /* 0x0009e80000100800 */
[----:B------:R-:W-:Y:S01]  /*2090*/  STL [R1+0x28c], R20 ;  /* 0x00028c1401007387 */ /* 0x000fe20000100800 */
[----:B-1----:R-:W1:Y:S01]  /*20a0*/  LDC R4, c[0x0][0x3a8] ;  /* 0x0000ea00ff047b82 */ /* 0x002e620000000800 */
[----:B----4-:R-:W-:-:S02]  /*20b0*/  IMAD.MOV.U32 R5, RZ, RZ, R21 ;  /* 0x000000ffff057224 */ /* 0x010fc400078e0015 */
[----:B------:R-:W-:Y:S04]  /*20c0*/  STL [R1+0x294], R8 ;  /* 0x0002940801007387 */ /* 0x000fe80000100800 */
[----:B------:R4:W-:Y:S04]  /*20d0*/  STL [R1+0x288], R5 ;  /* 0x0002880501007387 */ /* 0x0009e80000100800 */
[----:B--2---:R-:W-:Y:S01]  /*20e0*/  STL [R1+0x29c], R18 ;  /* 0x00029c1201007387 */ /* 0x004fe20000100800 */
[----:B----4-:R-:W-:-:S05]  /*20f0*/  IMAD.MOV.U32 R5, RZ, RZ, R9 ;  /* 0x000000ffff057224 */ /* 0x010fca00078e0009 */
[----:B------:R2:W-:Y:S04]  /*2100*/  STL [R1+0x290], R5 ;  /* 0x0002900501007387 */ /* 0x0005e80000100800 */
[----:B------:R-:W-:Y:S01]  /*2110*/  STL [R1+0x2a4], R6 ;  /* 0x0002a40601007387 */ /* 0x000fe20000100800 */
[----:B--2---:R-:W-:-:S05]  /*2120*/  IMAD.MOV.U32 R5, RZ, RZ, R19 ;  /* 0x000000ffff057224 */ /* 0x004fca00078e0013 */
[----:B------:R2:W-:Y:S02]  /*2130*/  STL [R1+0x298], R5 ;  /* 0x0002980501007387 */ /* 0x0005e40000100800 */
[----:B--2---:R-:W-:-:S05]  /*2140*/  IMAD.MOV.U32 R5, RZ, RZ, R7 ;  /* 0x000000ffff057224 */ /* 0x004fca00078e0007 */
[----:B------:R2:W-:Y:S01]  /*2150*/  STL [R1+0x2a0], R5 ;  /* 0x0002a00501007387 */ /* 0x0005e20000100800 */
[----:B0-----:R-:W-:-:S03]  /*2160*/  IMAD R0, R0, UR7, RZ ;  /* 0x0000000700007c24 */ /* 0x001fc6000f8e02ff */
[----:B-----5:R-:W-:Y:S01]  /*2170*/  STL [R1+0x2ac], R16 ;  /* 0x0002ac1001007387 */ /* 0x020fe20000100800 */
[----:B--2---:R-:W-:-:S03]  /*2180*/  IMAD.MOV.U32 R5, RZ, RZ, R17 ;  /* 0x000000ffff057224 */ /* 0x004fc600078e0011 */
[----:B------:R-:W-:Y:S04]  /*2190*/  STL [R1+0x2b4], R28 ;  /* 0x0002b41c01007387 */ /* 0x000fe80000100800 */
[----:B------:R0:W-:Y:S01]  /*21a0*/  STL [R1+0x2a8], R5 ;  /* 0x0002a80501007387 */ /* 0x0001e20000100800 */
[----:B-1----:R-:W-:Y:S02]  /*21b0*/  IMAD R7, R4, 0xfe, RZ ;  /* 0x000000fe04077824 */ /* 0x002fe400078e02ff */
[----:B0-----:R-:W-:Y:S01]  /*21c0*/  IMAD.MOV.U32 R5, RZ, RZ, R29 ;  /* 0x000000ffff057224 */ /* 0x001fe200078e001d */
[----:B------:R-:W-:-:S04]  /*21d0*/  LEA R28, P0, R0, UR12, 0x1 ;  /* 0x0000000c001c7c11 */ /* 0x000fc8000f8008ff */
[----:B------:R0:W-:Y:S01]  /*21e0*/  STL [R1+0x2b0], R5 ;  /* 0x0002b00501007387 */ /* 0x0001e20000100800 */
[----:B------:R-:W-:-:S03]  /*21f0*/  LEA.HI.X.SX32 R0, R0, UR13, 0x1, P0 ;  /* 0x0000000d00007c11 */ /* 0x000fc600080f0eff */
[----:B---3--:R-:W-:Y:S01]  /*2200*/  STL [R1+0x2bc], R14 ;  /* 0x0002bc0e01007387 */ /* 0x008fe20000100800 */
[----:B------:R-:W-:Y:S01]  /*2210*/  IADD3 R7, P2, PT, R7, R28, RZ ;  /* 0x0000001c07077210 */ /* 0x000fe20007f5e0ff */
[----:B0-----:R-:W-:Y:S02]  /*2220*/  IMAD.MOV.U32 R5, RZ, RZ, R15 ;  /* 0x000000ffff057224 */ /* 0x001fe400078e000f */
[----:B------:R-:W-:Y:S01]  /*2230*/  STL [R1+0x2c4], R2 ;  /* 0x0002c40201007387 */ /* 0x000fe20000100800 */
[----:B------:R-:W-:-:S03]  /*2240*/  IMAD R9, R4, 0xfa, RZ ;  /* 0x000000fa04097824 */ /* 0x000fc600078e02ff */
[----:B------:R-:W-:Y:S04]  /*2250*/  STL [R1+0x2b8], R5 ;  /* 0x0002b80501007387 */ /* 0x000fe80000100800 */
[----:B------:R-:W-:Y:S04]  /*2260*/  STL [R1+0x98], R28 ;  /* 0x0000981c01007387 */ /* 0x000fe80000100800 */
[----:B------:R-:W-:Y:S04]  /*2270*/  STL [R1+0x2c0], R3 ;  /* 0x0002c00301007387 */ /* 0x000fe80000100800 */
[----:B------:R-:W-:Y:S01]  /*2280*/  STL [R1+0x94], R0 ;  /* 0x0000940001007387 */ /* 0x000fe20000100800 */
[----:B------:R-:W-:-:S03]  /*2290*/  IMAD R13, R4, 0xf2, RZ ;  /* 0x000000f2040d7824 */ /* 0x000fc600078e02ff */
[----:B------:R-:W-:Y:S04]  /*22a0*/  STL [R1+0x230], RZ ;  /* 0x000230ff01007387 */ /* 0x000fe80000100800 */
[----:B------:R0:W-:Y:S02]  /*22b0*/  STL [R1+0x2cc], R7 ;  /* 0x0002cc0701007387 */ /* 0x0001e40000100800 */
[----:B0-----:R-:W-:-:S05]  /*22c0*/  IADD3 R7, P4, PT, R9, R28, RZ ;  /* 0x0000001c09077210 */ /* 0x001fca0007f9e0ff */
[----:B------:R0:W-:Y:S02]  /*22d0*/  STL [R1+0x2dc], R7 ;  /* 0x0002dc0701007387 */ /* 0x0001e40000100800 */
[----:B0-----:R-:W-:Y:S02]  /*22e0*/  IADD3 R7, P6, PT, R13, R28, RZ ;  /* 0x0000001c0d077210 */ /* 0x001fe40007fde0ff */
[----:B------:R-:W2:Y:S01]  /*22f0*/  LDL R13, [R1+0x94] ;  /* 0x00009400010d7983 */ /* 0x000ea20000100800 */
[C---:B------:R-:W-:Y:S02]  /*2300*/  IMAD R11, R4.reuse, 0xf6, RZ ;  /* 0x000000f6040b7824 */ /* 0x040fe400078e02ff */
[----:B------:R-:W-:-:S03]  /*2310*/  IMAD R15, R4, 0xee, RZ ;  /* 0x000000ee040f7824 */ /* 0x000fc600078e02ff */
[-C--:B------:R-:W-:Y:S01]  /*2320*/  IADD3 R9, P5, PT, R11, R28.reuse, RZ ;  /* 0x0000001c0b097210 */ /* 0x080fe20007fbe0ff */
[C---:B------:R-:W-:Y:S02]  /*2330*/  IMAD R17, R4.reuse, 0xea, RZ ;  /* 0x000000ea04117824 */ /* 0x040fe400078e02ff */
[C---:B------:R-:W-:Y:S02]  /*2340*/  IMAD R19, R4.reuse, 0xe6, RZ ;  /* 0x000000e604137824 */ /* 0x040fe400078e02ff */
[----:B------:R0:W-:Y:S01]  /*2350*/  STL [R1+0x2ec], R9 ;  /* 0x0002ec0901007387 */ /* 0x0001e20000100800 */
[C---:B------:R-:W-:Y:S01]  /*2360*/  IMAD R21, R4.reuse, 0x7f, RZ ;  /* 0x0000007f04157824 */ /* 0x040fe200078e02ff */
[-C--:B------:R-:W-:Y:S01]  /*2370*/  IADD3 R11, P3, PT, R17, R28.reuse, RZ ;  /* 0x0000001c110b7210 */ /* 0x080fe20007f7e0ff */
[C---:B------:R-:W-:Y:S01]  /*2380*/  IMAD R23, R4.reuse, 0xe2, RZ ;  /* 0x000000e204177824 */ /* 0x040fe200078e02ff */
[----:B------:R1:W-:Y:S01]  /*2390*/  STL [R1+0x2fc], R7 ;  /* 0x0002fc0701007387 */ /* 0x0003e20000100800 */
[----:B------:R-:W-:Y:S01]  /*23a0*/  IMAD R25, R4, 0x7d, RZ ;  /* 0x0000007d04197824 */ /* 0x000fe200078e02ff */
[----:B0-----:R-:W-:-:S02]  /*23b0*/  IADD3 R9, P0, PT, R15, R28, RZ ;  /* 0x0000001c0f097210 */ /* 0x001fc40007f1e0ff */
[----:B-1----:R-:W-:-:S03]  /*23c0*/  IADD3 R7, P1, PT, R19, R28, RZ ;  /* 0x0000001c13077210 */ /* 0x002fc60007f3e0ff */
[----:B------:R2:W-:Y:S01]  /*23d0*/  STL [R1+0x30c], R9 ;  /* 0x00030c0901007387 */ /* 0x0005e20000100800 */
[----:B------:R-:W-:-:S03]  /*23e0*/  IMAD R27, R4, 0xde, RZ ;  /* 0x000000de041b7824 */ /* 0x000fc600078e02ff */
[----:B------:R0:W-:Y:S04]  /*23f0*/  STL [R1+0x31c], R11 ;  /* 0x00031c0b01007387 */ /* 0x0001e80000100800 */
[----:B------:R1:W-:Y:S01]  /*2400*/  STL [R1+0x32c], R7 ;  /* 0x00032c0701007387 */ /* 0x0003e20000100800 */
[C---:B------:R-:W-:Y:S02]  /*2410*/  IMAD R2, R4.reuse, 0x7e, RZ ;  /* 0x0000007e04027824 */ /* 0x040fe400078e02ff */
[C---:B------:R-:W-:Y:S02]  /*2420*/  IMAD R3, R4.reuse, 0x7a, RZ ;  /* 0x0000007a04037824 */ /* 0x040fe400078e02ff */
[C---:B------:R-:W-:Y:S02]  /*2430*/  IMAD R5, R4.reuse, 0x76, RZ ;  /* 0x0000007604057824 */ /* 0x040fe400078e02ff */
[----:B------:R-:W-:-:S02]  /*2440*/  IMAD R6, R4, 0x72, RZ ;  /* 0x0000007204067824 */ /* 0x000fc400078e02ff */
[C---:B------:R-:W-:Y:S02]  /*2450*/  IMAD R8, R4.reuse, 0x6e, RZ ;  /* 0x0000006e04087824 */ /* 0x040fe400078e02ff */
[C---:B------:R-:W-:Y:S02]  /*2460*/  IMAD R10, R4.reuse, 0x6a, RZ ;  /* 0x0000006a040a7824 */ /* 0x040fe400078e02ff */
[----:B------:R-:W-:Y:S01]  /*2470*/  IMAD R12, R4, 0x66, RZ ;  /* 0x00000066040c7824 */ /* 0x000fe200078e02ff */
[-C--:B--2---:R-:W-:Y:S02]  /*2480*/  LEA.HI.X.SX32 R9, R21, R13.reuse, 0x1, P2 ;  /* 0x0000000d15097211 */ /* 0x084fe400010f0eff */
[-C--:B0-----:R-:W-:Y:S02]  /*2490*/  IADD3 R11, P2, PT, R23, R28.reuse, RZ ;  /* 0x0000001c170b7210 */ /* 0x081fe40007f5e0ff */
[----:B-1----:R-:W-:Y:S01]  /*24a0*/  LEA.HI.X.SX32 R7, R25, R13, 0x1, P4 ;  /* 0x0000000d19077211 */ /* 0x002fe200020f0eff */
[----:B------:R0:W-:Y:S01]  /*24b0*/  STL [R1+0x2c8], R9 ;  /* 0x0002c80901007387 */ /* 0x0001e20000100800 */
[----:B------:R-:W-:-:S03]  /*24c0*/  IADD3 R15, P4, PT, R27, R28, RZ ;  /* 0x0000001c1b0f7210 */ /* 0x000fc60007f9e0ff */
[----:B------:R1:W-:Y:S04]  /*24d0*/  STL [R1+0x33c], R11 ;  /* 0x00033c0b01007387 */ /* 0x0003e80000100800 */
[----:B------:R2:W-:Y:S01]  /*24e0*/  STL [R1+0x2d8], R7 ;  /* 0x0002d80701007387 */ /* 0x0005e20000100800 */
[C---:B0-----:R-:W-:Y:S02]  /*24f0*/  IMAD R9, R4.reuse, 0x7b, RZ ;  /* 0x0000007b04097824 */ /* 0x041fe400078e02ff */
[C---:B-1----:R-:W-:Y:S01]  /*2500*/  IMAD R11, R4.reuse, 0xda, RZ ;  /* 0x000000da040b7824 */ /* 0x042fe200078e02ff */
[----:B------:R0:W-:Y:S01]  /*2510*/  STL [R1+0x34c], R15 ;  /* 0x00034c0f01007387 */ /* 0x0001e20000100800 */
[C---:B--2---:R-:W-:Y:S01]  /*2520*/  IMAD R7, R4.reuse, 0x79, RZ ;  /* 0x0000007904077824 */ /* 0x044fe200078e02ff */
[----:B------:R-:W-:Y:S01]  /*2530*/  LEA.HI.X.SX32 R17, R9, R13, 0x1, P5 ;  /* 0x0000000d09117211 */ /* 0x000fe200028f0eff */
[----:B------:R-:W-:Y:S01]  /*2540*/  IMAD R9, R4, 0xd6, RZ ;  /* 0x000000d604097824 */ /* 0x000fe200078e02ff */
[----:B0-----:R-:W-:-:S02]  /*2550*/  IADD3 R15, P5, PT, R11, R28, RZ ;  /* 0x0000001c0b0f7210 */ /* 0x001fc40007fbe0ff */
[----:B------:R-:W-:Y:S01]  /*2560*/  LEA.HI.X.SX32 R11, R7, R13, 0x1, P6 ;  /* 0x0000000d070b7211 */ /* 0x000fe200030f0eff */
[----:B------:R-:W-:Y:S01]  /*2570*/  STL [R1+0x2e8], R17 ;  /* 0x0002e81101007387 */ /* 0x000fe20000100800 */
[----:B------:R-:W-:-:S03]  /*2580*/  IMAD R7, R4, 0x77, RZ ;  /* 0x0000007704077824 */ /* 0x000fc600078e02ff */
[----:B------:R0:W-:Y:S04]  /*2590*/  STL [R1+0x35c], R15 ;  /* 0x00035c0f01007387 */ /* 0x0001e80000100800 */
[----:B------:R1:W-:Y:S01]  /*25a0*/  STL [R1+0x2f8], R11 ;  /* 0x0002f80b01007387 */ /* 0x0003e20000100800 */
[----:B0-----:R-:W-:Y:S01]  /*25b0*/  IADD3 R15, P6, PT, R9, R28, RZ ;  /* 0x0000001c090f7210 */ /* 0x001fe20007fde0ff */
[C---:B------:R-:W-:Y:S02]  /*25c0*/  IMAD R9, R4.reuse, 0x75, RZ ;  /* 0x0000007504097824 */ /* 0x040fe400078e02ff */
[C---:B-1----:R-:W-:Y:S02]  /*25d0*/  IMAD R11, R4.reuse, 0xd2, RZ ;  /* 0x000000d2040b7824 */ /* 0x042fe400078e02ff */
[----:B------:R0:W-:Y:S01]  /*25e0*/  STL [R1+0x36c], R15 ;  /* 0x00036c0f01007387 */ /* 0x0001e20000100800 */
[----:B------:R-:W-:Y:S01]  /*25f0*/  LEA.HI.X.SX32 R17, R7, R13, 0x1, P0 ;  /* 0x0000000d07117211 */ /* 0x000fe200000f0eff */
[----:B------:R-:W-:-:S04]  /*2600*/  IMAD R7, R4, 0xce, RZ ;  /* 0x000000ce04077824 */ /* 0x000fc800078e02ff */
[----:B------:R1:W-:Y:S01]  /*2610*/  STL [R1+0x308], R17 ;  /* 0x0003081101007387 */ /* 0x0003e20000100800 */
[----:B0-----:R-:W-:Y:S02]  /*2620*/  IADD3 R15, P0, PT, R11, R28, RZ ;  /* 0x0000001c0b0f7210 */ /* 0x001fe40007f1e0ff */
[-C--:B------:R-:W-:Y:S01]  /*2630*/  LEA.HI.X.SX32 R11, R9, R13.reuse, 0x1, P3 ;  /* 0x0000000d090b7211 */ /* 0x080fe200018f0eff */
[----:B------:R-:W-:Y:S02]  /*2640*/  IMAD R9, R4, 0x73, RZ ;  /* 0x0000007304097824 */ /* 0x000fe400078e02ff */
[----:B------:R0:W-:Y:S04]  /*2650*/  STL [R1+0x37c], R15 ;  /* 0x00037c0f01007387 */ /* 0x0001e80000100800 */
[----:B------:R2:W-:Y:S01]  /*2660*/  STL [R1+0x318], R11 ;  /* 0x0003180b01007387 */ /* 0x0005e20000100800 */
[----:B-1----:R-:W-:-:S02]  /*2670*/  LEA.HI.X.SX32 R17, R9, R13, 0x1, P1 ;  /* 0x0000000d09117211 */ /* 0x002fc400008f0eff */
[----:B0-----:R-:W-:Y:S01]  /*2680*/  IADD3 R15, P3, PT, R7, R28, RZ ;  /* 0x0000001c070f7210 */ /* 0x001fe20007f7e0ff */
[C---:B------:R-:W-:Y:S02]  /*2690*/  IMAD R7, R4.reuse, 0x71, RZ ;  /* 0x0000007104077824 */ /* 0x040fe400078e02ff */
[C---:B--2---:R-:W-:Y:S02]  /*26a0*/  IMAD R11, R4.reuse, 0xca, RZ ;  /* 0x000000ca040b7824 */ /* 0x044fe400078e02ff */
[----:B------:R0:W-:Y:S01]  /*26b0*/  STL [R1+0x38c], R15 ;  /* 0x00038c0f01007387 */ /* 0x0001e20000100800 */
[----:B------:R-:W-:-:S03]  /*26c0*/  IMAD R9, R4, 0xc6, RZ ;  /* 0x000000c604097824 */ /* 0x000fc600078e02ff */
        /* <DEDUP_REMOVED lines=127> */
[-C--:B0-----:R-:W-:Y:S01]  /*2ec0*/  IADD3 R15, P1, PT, R9, R28.reuse, RZ ;  /* 0x0000001c090f7210 */ /* 0x081fe20007f3e0ff */
[C---:B------:R-:W-:Y:S02]  /*2ed0*/  IMAD R9, R4.reuse, 0x45, RZ ;  /* 0x0000004504097824 */ /* 0x040fe400078e02ff */
[C---:B--2---:R-:W-:Y:S02]  /*2ee0*/  IMAD R11, R4.reuse, 0xe4, RZ ;  /* 0x000000e4040b7824 */ /* 0x044fe400078e02ff */
[----:B------:R0:W-:Y:S01]  /*2ef0*/  STL [R1+0x314], R15 ;  /* 0x0003140f01007387 */ /* 0x0001e20000100800 */
[C---:B------:R-:W-:Y:S01]  /*2f00*/  IMAD R7, R4.reuse, 0xdc, RZ ;  /* 0x000000dc04077824 */ /* 0x040fe200078e02ff */
[----:B------:R-:W-:Y:S02]  /*2f10*/  LEA.HI.X.SX32 R9, R9, R13, 0x1, P4 ;  /* 0x0000000d09097211 */ /* 0x000fe400020f0eff */
[----:B------:R1:W-:Y:S01]  /*2f20*/  STL [R1+0x488], R17 ;  /* 0x0004881101007387 */ /* 0x0003e20000100800 */
[----:B0-----:R-:W-:Y:S01]  /*2f30*/  IADD3 R15, P2, PT, R11, R28, RZ ;  /* 0x0000001c0b0f7210 */ /* 0x001fe20007f5e0ff */
[----:B------:R-:W-:-:S04]  /*2f40*/  IMAD R11, R4, 0x43, RZ ;  /* 0x00000043040b7824 */ /* 0x000fc800078e02ff */
[----:B------:R0:W-:Y:S01]  /*2f50*/  STL [R1+0x334], R15 ;  /* 0x0003340f01007387 */ /* 0x0001e20000100800 */
[----:B------:R-:W-:-:S03]  /*2f60*/  LEA.HI.X.SX32 R11, R11, R13, 0x1, P5 ;  /* 0x0000000d0b0b7211 */ /* 0x000fc600028f0eff */
[----:B------:R2:W-:Y:S01]  /*2f70*/  STL [R1+0x498], R9 ;  /* 0x0004980901007387 */ /* 0x0005e20000100800 */
[-C--:B-1----:R-:W-:Y:S02]  /*2f80*/  IADD3 R17, P5, PT, R2, R28.reuse, RZ ;  /* 0x0000001c02117210 */ /* 0x082fe40007fbe0ff */
[----:B0-----:R-:W-:Y:S01]  /*2f90*/  IADD3 R15, P4, PT, R7, R28, RZ ;  /* 0x0000001c070f7210 */ /* 0x001fe20007f9e0ff */
[C---:B------:R-:W-:Y:S02]  /*2fa0*/  IMAD R7, R4.reuse, 0xd4, RZ ;  /* 0x000000d404077824 */ /* 0x040fe400078e02ff */
[----:B--2---:R-:W-:Y:S02]  /*2fb0*/  IMAD R9, R4, 0x41, RZ ;  /* 0x0000004104097824 */ /* 0x004fe400078e02ff */
[----:B------:R0:W-:Y:S01]  /*2fc0*/  STL [R1+0x354], R15 ;  /* 0x0003540f01007387 */ /* 0x0001e20000100800 */
[----:B------:R-:W-:-:S03]  /*2fd0*/  LEA.HI.X.SX32 R2, R2, R13, 0x1, P0 ;  /* 0x0000000d02027211 */ /* 0x000fc600000f0eff */
[----:B------:R1:W-:Y:S01]  /*2fe0*/  STL [R1+0x4a8], R11 ;  /* 0x0004a80b01007387 */ /* 0x0003e20000100800 */
[----:B0-----:R-:W-:Y:S01]  /*2ff0*/  LEA.HI.X.SX32 R15, R9, R13, 0x1, P6 ;  /* 0x0000000d090f7211 */ /* 0x001fe200030f0eff */
[C---:B------:R-:W-:Y:S01]  /*3000*/  IMAD R9, R4.reuse, 0x3f, RZ ;  /* 0x0000003f04097824 */ /* 0x040fe200078e02ff */
[-C--:B-1----:R-:W-:Y:S01]  /*3010*/  IADD3 R11, P6, PT, R7, R28.reuse, RZ ;  /* 0x0000001c070b7210 */ /* 0x082fe20007fde0ff */
[----:B------:R-:W-:Y:S01]  /*3020*/  IMAD R7, R4, 0xcc, RZ ;  /* 0x000000cc04077824 */ /* 0x000fe200078e02ff */
[----:B------:R-:W-:Y:S04]  /*3030*/  STL [R1+0x4cc], R17 ;  /* 0x0004cc1101007387 */ /* 0x000fe80000100800 */
[----:B------:R0:W-:Y:S04]  /*3040*/  STL [R1+0x4b8], R15 ;  /* 0x0004b80f01007387 */ /* 0x0001e80000100800 */
[----:B------:R1:W-:Y:S04]  /*3050*/  STL [R1+0x374], R11 ;  /* 0x0003740b01007387 */ /* 0x0003e80000100800 */
[----:B------:R2:W-:Y:S01]  /*3060*/  STL [R1+0x2d0], R2 ;  /* 0x0002d00201007387 */ /* 0x0005e20000100800 */
[----:B0-----:R-:W-:-:S02]  /*3070*/  IADD3 R15, P0, PT, R3, R28, RZ ;  /* 0x0000001c030f7210 */ /* 0x001fc40007f1e0ff */
[----:B-1----:R-:W-:-:S03]  /*3080*/  LEA.HI.X.SX32 R11, R9, R13, 0x1, P5 ;  /* 0x0000000d090b7211 */ /* 0x002fc600028f0eff */
[----:B------:R-:W-:Y:S01]  /*3090*/  STL [R1+0x4dc], R15 ;  /* 0x0004dc0f01007387 */ /* 0x000fe20000100800 */
[----:B--2---:R-:W-:-:S03]  /*30a0*/  IADD3 R2, P5, PT, R7, R28, RZ ;  /* 0x0000001c07027210 */ /* 0x004fc60007fbe0ff */
[----:B------:R-:W-:Y:S01]  /*30b0*/  STL [R1+0x4c8], R11 ;  /* 0x0004c80b01007387 */ /* 0x000fe20000100800 */
[----:B------:R-:W-:-:S03]  /*30c0*/  IMAD R9, R4, 0x3d, RZ ;  /* 0x0000003d04097824 */ /* 0x000fc600078e02ff */
[----:B------:R0:W-:Y:S01]  /*30d0*/  STL [R1+0x394], R2 ;  /* 0x0003940201007387 */ /* 0x0001e20000100800 */
[C---:B------:R-:W-:Y:S01]  /*30e0*/  IMAD R7, R4.reuse, 0xc4, RZ ;  /* 0x000000c404077824 */ /* 0x040fe200078e02ff */
[-C--:B0-----:R-:W-:Y:S02]  /*30f0*/  LEA.HI.X.SX32 R2, R3, R13.reuse, 0x1, P3 ;  /* 0x0000000d03027211 */ /* 0x081fe400018f0eff */
[----:B------:R-:W-:Y:S02]  /*3100*/  IADD3 R11, P3, PT, R5, R28, RZ ;  /* 0x0000001c050b7210 */ /* 0x000fe40007f7e0ff */
[----:B------:R-:W-:Y:S01]  /*3110*/  LEA.HI.X.SX32 R3, R9, R13, 0x1, P0 ;  /* 0x0000000d09037211 */ /* 0x000fe200000f0eff */
[----:B------:R0:W-:Y:S01]  /*3120*/  STL [R1+0x2f0], R2 ;  /* 0x0002f00201007387 */ /* 0x0001e20000100800 */
[----:B------:R-:W-:-:S03]  /*3130*/  IMAD R9, R4, 0x3b, RZ ;  /* 0x0000003b04097824 */ /* 0x000fc600078e02ff */
[----:B------:R-:W-:Y:S01]  /*3140*/  STL [R1+0x4ec], R11 ;  /* 0x0004ec0b01007387 */ /* 0x000fe20000100800 */
[----:B0-----:R-:W-:-:S03]  /*3150*/  IADD3 R2, P0, PT, R7, R28, RZ ;  /* 0x0000001c07027210 */ /* 0x001fc60007f1e0ff */
[----:B------:R-:W-:Y:S01]  /*3160*/  STL [R1+0x4d8], R3 ;  /* 0x0004d80301007387 */ /* 0x000fe20000100800 */
[----:B------:R-:W-:-:S03]  /*3170*/  IMAD R7, R4, 0xbc, RZ ;  /* 0x000000bc04077824 */ /* 0x000fc600078e02ff */
[----:B------:R0:W-:Y:S02]  /*3180*/  STL [R1+0x3b4], R2 ;  /* 0x0003b40201007387 */ /* 0x0001e40000100800 */
        /* <DEDUP_REMOVED lines=39> */
[----:B------:R0:W-:Y:S01]  /*3400*/  STL [R1+0x434], R2 ;  /* 0x0004340201007387 */ /* 0x0001e20000100800 */
[----:B------:R-:W-:Y:S01]  /*3410*/  IMAD R7, R4, 0x9c, RZ ;  /* 0x0000009c04077824 */ /* 0x000fe200078e02ff */
        /* <DEDUP_REMOVED lines=43> */
[C---:B------:R-:W-:Y:S02]  /*36d0*/  IMAD R7, R4.reuse, 0xf8, RZ ;  /* 0x000000f804077824 */ /* 0x040fe400078e02ff */
[----:B------:R-:W-:Y:S01]  /*36e0*/  IMAD R24, R4, 0x4e, RZ ;  /* 0x0000004e04187824 */ /* 0x000fe200078e02ff */
[-C--:B0-----:R-:W-:Y:S02]  /*36f0*/  LEA.HI.X.SX32 R2, R20, R13.reuse, 0x1, P2 ;  /* 0x0000000d14027211 */ /* 0x081fe400010f0eff */
[----:B------:R-:W-:Y:S02]  /*3700*/  IADD3 R5, P2, PT, R22, R28, RZ ;  /* 0x0000001c16057210 */ /* 0x000fe40007f5e0ff */
[----:B------:R-:W-:Y:S01]  /*3710*/  LEA.HI.X.SX32 R3, R9, R13, 0x1, P1 ;  /* 0x0000000d09037211 */ /* 0x000fe200008f0eff */
[----:B------:R0:W-:Y:S01]  /*3720*/  STL [R1+0x410], R2 ;  /* 0x0004100201007387 */ /* 0x0001e20000100800 */
[----:B------:R-:W-:-:S03]  /*3730*/  IMAD R9, R4, 0x29, RZ ;  /* 0x0000002904097824 */ /* 0x000fc600078e02ff */
[----:B------:R1:W-:Y:S01]  /*3740*/  STL [R1+0x57c], R5 ;  /* 0x00057c0501007387 */ /* 0x0003e20000100800 */
[----:B0-----:R-:W-:-:S03]  /*3750*/  IADD3 R2, P1, PT, R7, R28, RZ ;  /* 0x0000001c07027210 */ /* 0x001fc60007f3e0ff */
[----:B------:R0:W-:Y:S01]  /*3760*/  STL [R1+0x568], R3 ;  /* 0x0005680301007387 */ /* 0x0001e20000100800 */
[----:B------:R-:W-:-:S03]  /*3770*/  IMAD R7, R4, 0xe8, RZ ;  /* 0x000000e804077824 */ /* 0x000fc600078e02ff */
[----:B------:R2:W-:Y:S01]  /*3780*/  STL [R1+0x2e4], R2 ;  /* 0x0002e40201007387 */ /* 0x0005e20000100800 */
[-C--:B-1----:R-:W-:Y:S02]  /*3790*/  LEA.HI.X.SX32 R5, R9, R13.reuse, 0x1, P2 ;  /* 0x0000000d09057211 */ /* 0x082fe400010f0eff */
[----:B0-----:R-:W-:Y:S02]  /*37a0*/  LEA.HI.X.SX32 R3, R22, R13, 0x1, P4 ;  /* 0x0000000d16037211 */ /* 0x001fe400020f0eff */
[----:B--2---:R-:W-:-:S03]  /*37b0*/  IADD3 R2, P4, PT, R24, R28, RZ ;  /* 0x0000001c18027210 */ /* 0x004fc60007f9e0ff */
[----:B------:R0:W-:Y:S01]  /*37c0*/  STL [R1+0x430], R3 ;  /* 0x0004300301007387 */ /* 0x0001e20000100800 */
[----:B------:R-:W-:-:S03]  /*37d0*/  IMAD R26, R4, 0x4a, RZ ;  /* 0x0000004a041a7824 */ /* 0x000fc600078e02ff */
[----:B------:R1:W-:Y:S01]  /*37e0*/  STL [R1+0x58c], R2 ;  /* 0x00058c0201007387 */ /* 0x0003e20000100800 */
[----:B0-----:R-:W-:-:S03]  /*37f0*/  IADD3 R3, P2, PT, R7, R28, RZ ;  /* 0x0000001c07037210 */ /* 0x001fc60007f5e0ff */
[----:B------:R0:W-:Y:S01]  /*3800*/  STL [R1+0x578], R5 ;  /* 0x0005780501007387 */ /* 0x0001e20000100800 */
[----:B-1----:R-:W-:-:S03]  /*3810*/  LEA.HI.X.SX32 R2, R24, R13, 0x1, P6 ;  /* 0x0000000d18027211 */ /* 0x002fc600030f0eff */
[----:B------:R-:W-:Y:S01]  /*3820*/  STL [R1+0x324], R3 ;  /* 0x0003240301007387 */ /* 0x000fe20000100800 */
[C---:B------:R-:W-:Y:S02]  /*3830*/  IMAD R11, R4.reuse, 0x27, RZ ;  /* 0x00000027040b7824 */ /* 0x040fe400078e02ff */
[C---:B------:R-:W-:Y:S01]  /*3840*/  IMAD R9, R4.reuse, 0xd8, RZ ;  /* 0x000000d804097824 */ /* 0x040fe200078e02ff */
[----:B------:R1:W-:Y:S02]  /*3850*/  STL [R1+0x450], R2 ;  /* 0x0004500201007387 */ /* 0x0003e40000100800 */
[----:B0-----:R-:W-:Y:S01]  /*3860*/  LEA.HI.X.SX32 R5, R11, R13, 0x1, P4 ;  /* 0x0000000d0b057211 */ /* 0x001fe200020f0eff */
[----:B------:R-:W-:Y:S01]  /*3870*/  IMAD R7, R4, 0x46, RZ ;  /* 0x0000004604077824 */ /* 0x000fe200078e02ff */
[-C--:B-1----:R-:W-:Y:S02]  /*3880*/  IADD3 R2, P6, PT, R26, R28.reuse, RZ ;  /* 0x0000001c1a027210 */ /* 0x082fe40007fde0ff */
[----:B------:R-:W-:-:S03]  /*3890*/  IADD3 R3, P4, PT, R9, R28, RZ ;  /* 0x0000001c09037210 */ /* 0x000fc60007f9e0ff */
[----:B------:R0:W-:Y:S01]  /*38a0*/  STL [R1+0x59c], R2 ;  /* 0x00059c0201007387 */ /* 0x0001e20000100800 */
[----:B------:R-:W-:-:S03]  /*38b0*/  IMAD R15, R4, 0x25, RZ ;  /* 0x00000025040f7824 */ /* 0x000fc600078e02ff */
[----:B------:R-:W-:Y:S01]  /*38c0*/  STL [R1+0x588], R5 ;  /* 0x0005880501007387 */ /* 0x000fe20000100800 */
[----:B0-----:R-:W-:-:S03]  /*38d0*/  LEA.HI.X.SX32 R2, R26, R13, 0x1, P5 ;  /* 0x0000000d1a027211 */ /* 0x001fc600028f0eff */
[----:B------:R-:W-:Y:S01]  /*38e0*/  STL [R1+0x364], R3 ;  /* 0x0003640301007387 */ /* 0x000fe20000100800 */
[----:B------:R-:W-:-:S03]  /*38f0*/  IMAD R9, R4, 0xc8, RZ ;  /* 0x000000c804097824 */ /* 0x000fc600078e02ff */
[----:B------:R0:W-:Y:S01]  /*3900*/  STL [R1+0x470], R2 ;  /* 0x0004700201007387 */ /* 0x0001e20000100800 */
[----:B------:R-:W-:Y:S01]  /*3910*/  IMAD R11, R4, 0x42, RZ ;  /* 0x00000042040b7824 */ /* 0x000fe200078e02ff */
[----:B0-----:R-:W-:Y:S02]  /*3920*/  IADD3 R2, P5, PT, R7, R28, RZ ;  /* 0x0000001c07027210 */ /* 0x001fe40007fbe0ff */
[----:B------:R-:W-:-:S03]  /*3930*/  LEA.HI.X.SX32 R3, R15, R13, 0x1, P6 ;  /* 0x0000000d0f037211 */ /* 0x000fc600030f0eff */
[----:B------:R0:W-:Y:S04]  /*3940*/  STL [R1+0x5ac], R2 ;  /* 0x0005ac0201007387 */ /* 0x0001e80000100800 */
[----:B------:R1:W-:Y:S01]  /*3950*/  STL [R1+0x598], R3 ;  /* 0x0005980301007387 */ /* 0x0003e20000100800 */
[----:B0-----:R-:W-:Y:S01]  /*3960*/  IADD3 R2, P6, PT, R9, R28, RZ ;  /* 0x0000001c09027210 */ /* 0x001fe20007fde0ff */
[----:B------:R-:W-:Y:S01]  /*3970*/  IMAD R9, R4, 0x23, RZ ;  /* 0x0000002304097824 */ /* 0x000fe200078e02ff */
[----:B-1----:R-:W-:-:S03]  /*3980*/  LEA.HI.X.SX32 R3, R7, R13, 0x1, P0 ;  /* 0x0000000d07037211 */ /* 0x002fc600000f0eff */
[----:B------:R0:W-:Y:S01]  /*3990*/  STL [R1+0x3a4], R2 ;  /* 0x0003a40201007387 */ /* 0x0001e20000100800 */
[----:B------:R-:W-:-:S03]  /*39a0*/  IMAD R7, R4, 0xb8, RZ ;  /* 0x000000b804077824 */ /* 0x000fc600078e02ff */
[----:B------:R1:W-:Y:S01]  /*39b0*/  STL [R1+0x490], R3 ;  /* 0x0004900301007387 */ /* 0x0003e20000100800 */
[----:B0-----:R-:W-:Y:S02]  /*39c0*/  IADD3 R2, P0, PT, R11, R28, RZ ;  /* 0x0000001c0b027210 */ /* 0x001fe40007f1e0ff */
[----:B-1----:R-:W-:-:S03]  /*39d0*/  LEA.HI.X.SX32 R3, R9, R13, 0x1, P5 ;  /* 0x0000000d09037211 */ /* 0x002fc600028f0eff */
[----:B------:R0:W-:Y:S01]  /*39e0*/  STL [R1+0x5bc], R2 ;  /* 0x0005bc0201007387 */ /* 0x0001e20000100800 */
[C---:B------:R-:W-:Y:S01]  /*39f0*/  IMAD R9, R4.reuse, 0x7c, RZ ;  /* 0x0000007c04097824 */ /* 0x040fe200078e02ff */
[-C--:B------:R-:W-:Y:S02]  /*3a00*/  LEA.HI.X.SX32 R5, R11, R13.reuse, 0x1, P3 ;  /* 0x0000000d0b057211 */ /* 0x080fe400018f0eff */
[----:B------:R1:W-:Y:S01]  /*3a10*/  STL [R1+0x5a8], R3 ;  /* 0x0005a80301007387 */ /* 0x0003e20000100800 */
[----:B0-----:R-:W-:Y:S01]  /*3a20*/  IADD3 R2, P5, PT, R7, R28, RZ ;  /* 0x0000001c07027210 */ /* 0x001fe20007fbe0ff */
[C---:B------:R-:W-:Y:S02]  /*3a30*/  IMAD R7, R4.reuse, 0x21, RZ ;  /* 0x0000002104077824 */ /* 0x040fe400078e02ff */
[----:B------:R-:W-:Y:S02]  /*3a40*/  IMAD R15, R4, 0x3e, RZ ;  /* 0x0000003e040f7824 */ /* 0x000fe400078e02ff */
[----:B------:R0:W-:Y:S01]  /*3a50*/  STL [R1+0x3e4], R2 ;  /* 0x0003e40201007387 */ /* 0x0001e20000100800 */
[----:B-1----:R-:W-:-:S03]  /*3a60*/  LEA.HI.X.SX32 R3, R7, R13, 0x1, P0 ;  /* 0x0000000d07037211 */ /* 0x002fc600000f0eff */
[----:B------:R-:W-:Y:S01]  /*3a70*/  STL [R1+0x4b0], R5 ;  /* 0x0004b00501007387 */ /* 0x000fe20000100800 */
[----:B0-----:R-:W-:Y:S01]  /*3a80*/  IADD3 R2, P3, PT, R9, R28, RZ ;  /* 0x0000001c09027210 */ /* 0x001fe20007f7e0ff */
[----:B------:R-:W-:-:S04]  /*3a90*/  IMAD R7, R4, 0xa8, RZ ;  /* 0x000000a804077824 */ /* 0x000fc800078e02ff */
[----:B------:R0:W-:Y:S04]  /*3aa0*/  STL [R1+0x4d4], R2 ;  /* 0x0004d40201007387 */ /* 0x0001e80000100800 */
        /* <DEDUP_REMOVED lines=95> */
[----:B------:R0:W-:Y:S01]  /*40a0*/  STL [R1+0x594], R2 ;  /* 0x0005940201007387 */ /* 0x0001e20000100800 */
[----:B------:R-:W-:-:S03]  /*40b0*/  IMAD R11, R4, 0x13, RZ ;  /* 0x00000013040b7824 */ /* 0x000fc600078e02ff */
[----:B------:R1:W-:Y:S01]  /*40c0*/  STL [R1+0x618], R3 ;  /* 0x0006180301007387 */ /* 0x0003e20000100800 */
[----:B0-----:R-:W-:Y:S02]  /*40d0*/  IADD3 R2, P0, PT, R15, R28, RZ ;  /* 0x0000001c0f027210 */ /* 0x001fe40007f1e0ff */
[----:B-1----:R-:W-:-:S03]  /*40e0*/  LEA.HI.X.SX32 R3, R9, R13, 0x1, P2 ;  /* 0x0000000d09037211 */ /* 0x002fc600010f0eff */
[----:B------:R0:W-:Y:S01]  /*40f0*/  STL [R1+0x62c], R2 ;  /* 0x00062c0201007387 */ /* 0x0001e20000100800 */
[C---:B------:R-:W-:Y:S01]  /*4100*/  IMAD R9, R4.reuse, 0x44, RZ ;  /* 0x0000004404097824 */ /* 0x040fe200078e02ff */
[----:B------:R-:W-:Y:S02]  /*4110*/  LEA.HI.X.SX32 R5, R15, R13, 0x1, P3 ;  /* 0x0000000d0f057211 */ /* 0x000fe400018f0eff */
[----:B------:R1:W-:Y:S01]  /*4120*/  STL [R1+0x460], R3 ;  /* 0x0004600301007387 */ /* 0x0003e20000100800 */
[-C--:B0-----:R-:W-:Y:S01]  /*4130*/  IADD3 R2, P2, PT, R7, R28.reuse, RZ ;  /* 0x0000001c07027210 */ /* 0x081fe20007f5e0ff */
[----:B------:R-:W-:Y:S01]  /*4140*/  IMAD R7, R4, 0x22, RZ ;  /* 0x0000002204077824 */ /* 0x000fe200078e02ff */
[----:B-1----:R-:W-:-:S03]  /*4150*/  IADD3 R3, P3, PT, R9, R28, RZ ;  /* 0x0000001c09037210 */ /* 0x002fc60007f7e0ff */
[----:B------:R0:W-:Y:S04]  /*4160*/  STL [R1+0x484], R2 ;  /* 0x0004840201007387 */ /* 0x0001e80000100800 */
[----:B------:R-:W-:Y:S01]  /*4170*/  STL [R1+0x590], R5 ;  /* 0x0005900501007387 */ /* 0x000fe20000100800 */
[----:B0-----:R-:W-:-:S03]  /*4180*/  LEA.HI.X.SX32 R2, R11, R13, 0x1, P0 ;  /* 0x0000000d0b027211 */ /* 0x001fc600000f0eff */
[----:B------:R0:W-:Y:S01]  /*4190*/  STL [R1+0x5b4], R3 ;  /* 0x0005b40301007387 */ /* 0x0001e20000100800 */
[----:B------:R-:W-:-:S03]  /*41a0*/  IMAD R11, R4, 0xe0, RZ ;  /* 0x000000e0040b7824 */ /* 0x000fc600078e02ff */
[----:B------:R1:W-:Y:S01]  /*41b0*/  STL [R1+0x628], R2 ;  /* 0x0006280201007387 */ /* 0x0003e20000100800 */
[----:B0-----:R-:W-:Y:S02]  /*41c0*/  IADD3 R3, P0, PT, R7, R28, RZ ;  /* 0x0000001c07037210 */ /* 0x001fe40007f1e0ff */
[----:B-1----:R-:W-:-:S03]  /*41d0*/  LEA.HI.X.SX32 R2, R9, R13, 0x1, P4 ;  /* 0x0000000d09027211 */ /* 0x002fc600020f0eff */
[----:B------:R0:W-:Y:S01]  /*41e0*/  STL [R1+0x63c], R3 ;  /* 0x00063c0301007387 */ /* 0x0001e20000100800 */
[----:B------:R-:W-:-:S03]  /*41f0*/  IMAD R9, R4, 0x78, RZ ;  /* 0x0000007804097824 */ /* 0x000fc600078e02ff */
[----:B------:R1:W-:Y:S01]  /*4200*/  STL [R1+0x4a0], R2 ;  /* 0x0004a00201007387 */ /* 0x0003e20000100800 */
[----:B0-----:R-:W-:Y:S02]  /*4210*/  IADD3 R3, P4, PT, R11, R28, RZ ;  /* 0x0000001c0b037210 */ /* 0x001fe40007f9e0ff */
[----:B-1----:R-:W-:-:S03]  /*4220*/  LEA.HI.X.SX32 R2, R7, R13, 0x1, P3 ;  /* 0x0000000d07027211 */ /* 0x002fc600018f0eff */
[----:B------:R-:W-:Y:S01]  /*4230*/  STL [R1+0x344], R3 ;  /* 0x0003440301007387 */ /* 0x000fe20000100800 */
[C---:B------:R-:W-:Y:S02]  /*4240*/  IMAD R15, R4.reuse, 0x11, RZ ;  /* 0x00000011040f7824 */ /* 0x040fe400078e02ff */
[C---:B------:R-:W-:Y:S01]  /*4250*/  IMAD R11, R4.reuse, 0x3c, RZ ;  /* 0x0000003c040b7824 */ /* 0x040fe200078e02ff */
[----:B------:R0:W-:Y:S02]  /*4260*/  STL [R1+0x5b0], R2 ;  /* 0x0005b00201007387 */ /* 0x0001e40000100800 */
[----:B------:R-:W-:Y:S01]  /*4270*/  LEA.HI.X.SX32 R5, R15, R13, 0x1, P0 ;  /* 0x0000000d0f057211 */ /* 0x000fe200000f0eff */
[----:B------:R-:W-:Y:S01]  /*4280*/  IMAD R7, R4, 0x1e, RZ ;  /* 0x0000001e04077824 */ /* 0x000fe200078e02ff */
[-C--:B0-----:R-:W-:Y:S02]  /*4290*/  IADD3 R2, P3, PT, R9, R28.reuse, RZ ;  /* 0x0000001c09027210 */ /* 0x081fe40007f7e0ff */
[----:B------:R-:W-:-:S03]  /*42a0*/  IADD3 R3, P0, PT, R11, R28, RZ ;  /* 0x0000001c0b037210 */ /* 0x000fc60007f1e0ff */
        /* <DEDUP_REMOVED lines=14> */
[----:B------:R-:W-:-:S03]  /*4390*/  IMAD R15, R4, 0xf, RZ ;  /* 0x0000000f040f7824 */ /* 0x000fc600078e02ff */
[----:B------:R0:W-:Y:S01]  /*43a0*/  STL [R1+0x5d0], R2 ;  /* 0x0005d00201007387 */ /* 0x0001e20000100800 */
[C---:B------:R-:W-:Y:S01]  /*43b0*/  IMAD R9, R4.reuse, 0x34, RZ ;  /* 0x0000003404097824 */ /* 0x040fe200078e02ff */
[----:B------:R-:W-:Y:S01]  /*43c0*/  LEA.HI.X.SX32 R5, R15, R13, 0x1, P6 ;  /* 0x0000000d0f057211 */ /* 0x000fe200030f0eff */
[----:B------:R-:W-:Y:S01]  /*43d0*/  IMAD R7, R4, 0x1a, RZ ;  /* 0x0000001a04077824 */ /* 0x000fe200078e02ff */
[----:B0-----:R-:W-:-:S05]  /*43e0*/  IADD3 R2, P0, PT, R11, R28, RZ ;  /* 0x0000001c0b027210 */ /* 0x001fca0007f1e0ff */
[----:B------:R0:W-:Y:S01]  /*43f0*/  STL [R1+0x524], R2 ;  /* 0x0005240201007387 */ /* 0x0001e20000100800 */
[----:B------:R-:W-:-:S03]  /*4400*/  LEA.HI.X.SX32 R3, R11, R13, 0x1, P5 ;  /* 0x0000000d0b037211 */ /* 0x000fc600028f0eff */
        /* <DEDUP_REMOVED lines=8> */
[----:B------:R-:W-:-:S03]  /*4490*/  IMAD R9, R4, 0x58, RZ ;  /* 0x0000005804097824 */ /* 0x000fc600078e02ff */
[----:B------:R1:W-:Y:S01]  /*44a0*/  STL [R1+0x520], R3 ;  /* 0x0005200301007387 */ /* 0x0003e20000100800 */
[----:B0-----:R-:W-:Y:S01]  /*44b0*/  IADD3 R2, P0, PT, R11, R28, RZ ;  /* 0x0000001c0b027210 */ /* 0x001fe20007f1e0ff */
[----:B------:R-:W-:Y:S01]  /*44c0*/  IMAD R11, R4, 0xd, RZ ;  /* 0x0000000d040b7824 */ /* 0x000fe200078e02ff */
[----:B-1----:R-:W-:-:S03]  /*44d0*/  LEA.HI.X.SX32 R3, R7, R13, 0x1, P6 ;  /* 0x0000000d07037211 */ /* 0x002fc600030f0eff */
[----:B------:R0:W-:Y:S01]  /*44e0*/  STL [R1+0x3c4], R2 ;  /* 0x0003c40201007387 */ /* 0x0001e20000100800 */
[----:B------:R-:W-:-:S03]  /*44f0*/  IMAD R7, R4, 0x2c, RZ ;  /* 0x0000002c04077824 */ /* 0x000fc600078e02ff */
[----:B------:R1:W-:Y:S01]  /*4500*/  STL [R1+0x5f0], R3 ;  /* 0x0005f00301007387 */ /* 0x0003e20000100800 */
[----:B0-----:R-:W-:Y:S01]  /*4510*/  IADD3 R2, P6, PT, R9, R28, RZ ;  /* 0x0000001c09027210 */ /* 0x001fe20007fde0ff */
[----:B------:R-:W-:Y:S01]  /*4520*/  IMAD R15, R4, 0x16, RZ ;  /* 0x00000016040f7824 */ /* 0x000fe200078e02ff */
[----:B-1----:R-:W-:-:S03]  /*4530*/  LEA.HI.X.SX32 R3, R11, R13, 0x1, P5 ;  /* 0x0000000d0b037211 */ /* 0x002fc600028f0eff */
[----:B------:R0:W-:Y:S04]  /*4540*/  STL [R1+0x564], R2 ;  /* 0x0005640201007387 */ /* 0x0001e80000100800 */
        /* <DEDUP_REMOVED lines=88> */
[----:B------:R-:W-:-:S03]  /*4ad0*/  IADD3 R5, P6, PT, R7, R28, RZ ;  /* 0x0000001c07057210 */ /* 0x000fc60007fde0ff */
[----:B------:R1:W-:Y:S01]  /*4ae0*/  STL [R1+0x670], R3 ;  /* 0x0006700301007387 */ /* 0x0003e20000100800 */
[----:B0-----:R-:W-:-:S03]  /*4af0*/  LEA.HI.X.SX32 R2, R19, R13, 0x1, P5 ;  /* 0x0000000d13027211 */ /* 0x001fc600028f0eff */
[----:B------:R0:W-:Y:S01]  /*4b00*/  STL [R1+0x6ac], R5 ;  /* 0x0006ac0501007387 */ /* 0x0001e20000100800 */
[----:B-1----:R-:W-:-:S03]  /*4b10*/  LEA R3, P5, R4, R28, 0x7 ;  /* 0x0000001c04037211 */ /* 0x002fc600078a38ff */
[----:B------:R1:W-:Y:S01]  /*4b20*/  STL [R1+0x698], R2 ;  /* 0x0006980201007387 */ /* 0x0003e20000100800 */
[----:B0-----:R-:W-:-:S03]  /*4b30*/  LEA.HI.X.SX32 R5, R17, R13, 0x1, P0 ;  /* 0x0000000d11057211 */ /* 0x001fc600000f0eff */
[----:B------:R0:W-:Y:S01]  /*4b40*/  STL [R1+0x4c4], R3 ;  /* 0x0004c40301007387 */ /* 0x0001e20000100800 */
[----:B-1----:R-:W-:-:S03]  /*4b50*/  LEA R2, P0, R4, R28, 0x6 ;  /* 0x0000001c04027211 */ /* 0x002fc600078030ff */
[----:B------:R1:W-:Y:S04]  /*4b60*/  STL [R1+0x3c0], R5 ;  /* 0x0003c00501007387 */ /* 0x0003e80000100800 */
[----:B------:R2:W-:Y:S01]  /*4b70*/  STL [R1+0x5c4], R2 ;  /* 0x0005c40201007387 */ /* 0x0005e20000100800 */
[----:B0-----:R-:W-:Y:S02]  /*4b80*/  LEA.HI.X.SX32 R3, R15, R13, 0x1, P1 ;  /* 0x0000000d0f037211 */ /* 0x001fe400008f0eff */
[----:B-1----:R-:W-:-:S03]  /*4b90*/  LEA R5, P1, R4, R28, 0x5 ;  /* 0x0000001c04057211 */ /* 0x002fc600078228ff */
[----:B------:R0:W-:Y:S01]  /*4ba0*/  STL [R1+0x540], R3 ;  /* 0x0005400301007387 */ /* 0x0001e20000100800 */
[----:B--2---:R-:W-:-:S03]  /*4bb0*/  LEA.HI.X.SX32 R2, R11, R13, 0x1, P3 ;  /* 0x0000000d0b027211 */ /* 0x004fc600018f0eff */
[----:B------:R-:W-:Y:S04]  /*4bc0*/  STL [R1+0x644], R5 ;  /* 0x0006440501007387 */ /* 0x000fe80000100800 */
[----:B------:R1:W-:Y:S01]  /*4bd0*/  STL [R1+0x600], R2 ;  /* 0x0006000201007387 */ /* 0x0003e20000100800 */
[C---:B0-----:R-:W-:Y:S01]  /*4be0*/  LEA R3, P3, R4.reuse, R28, 0x4 ;  /* 0x0000001c04037211 */ /* 0x041fe200078620ff */
[----:B------:R-:W-:Y:S01]  /*4bf0*/  IMAD.SHL.U32 R11, R4, 0x2, RZ ;  /* 0x00000002040b7824 */ /* 0x000fe200078e00ff */
[----:B-1----:R-:W-:-:S03]  /*4c00*/  LEA.HI.X.SX32 R2, R9, R13, 0x1, P4 ;  /* 0x0000000d09027211 */ /* 0x002fc600020f0eff */
[----:B------:R0:W-:Y:S01]  /*4c10*/  STL [R1+0x684], R3 ;  /* 0x0006840301007387 */ /* 0x0001e20000100800 */
[----:B------:R-:W-:-:S03]  /*4c20*/  IMAD R9, R4, 0x3, RZ ;  /* 0x0000000304097824 */ /* 0x000fc600078e02ff */
[----:B------:R1:W-:Y:S01]  /*4c30*/  STL [R1+0x660], R2 ;  /* 0x0006600201007387 */ /* 0x0003e20000100800 */
[----:B0-----:R-:W-:Y:S02]  /*4c40*/  LEA R3, P4, R4, R28, 0x3 ;  /* 0x0000001c04037211 */ /* 0x001fe400078818ff */
[----:B-1----:R-:W-:-:S03]  /*4c50*/  LEA.HI.X.SX32 R2, R7, R13, 0x1, P2 ;  /* 0x0000000d07027211 */ /* 0x002fc600010f0eff */
[----:B------:R-:W-:Y:S01]  /*4c60*/  STL [R1+0x6a4], R3 ;  /* 0x0006a40301007387 */ /* 0x000fe20000100800 */
[----:B------:R-:W-:-:S03]  /*4c70*/  IADD3 R5, P2, PT, R11, R28, RZ ;  /* 0x0000001c0b057210 */ /* 0x000fc60007f5e0ff */
[----:B------:R0:W-:Y:S01]  /*4c80*/  STL [R1+0x690], R2 ;  /* 0x0006900201007387 */ /* 0x0001e20000100800 */
[----:B------:R-:W-:-:S03]  /*4c90*/  IMAD.SHL.U32 R7, R4, 0x40, RZ ;  /* 0x0000004004077824 */ /* 0x000fc600078e00ff */
[----:B------:R-:W-:Y:S01]  /*4ca0*/  STL [R1+0x6bc], R5 ;  /* 0x0006bc0501007387 */ /* 0x000fe20000100800 */
[----:B0-----:R-:W-:Y:S02]  /*4cb0*/  LEA.HI.X.SX32 R2, R9, R13, 0x1, P6 ;  /* 0x0000000d09027211 */ /* 0x001fe400030f0eff */
[----:B------:R-:W-:-:S03]  /*4cc0*/  LEA R3, P6, R4, R28, 0x2 ;  /* 0x0000001c04037211 */ /* 0x000fc600078c10ff */
[----:B------:R0:W-:Y:S04]  /*4cd0*/  STL [R1+0x6a8], R2 ;  /* 0x0006a80201007387 */ /* 0x0001e80000100800 */
[----:B------:R-:W2:Y:S04]  /*4ce0*/  LDL R9, [R1+0x1d0] ;  /* 0x0001d00001097983 */ /* 0x000ea80000100800 */
[----:B------:R1:W-:Y:S01]  /*4cf0*/  STL [R1+0x6b4], R3 ;  /* 0x0006b40301007387 */ /* 0x0003e20000100800 */
[----:B0-----:R-:W-:-:S03]  /*4d00*/  LEA.HI.X.SX32 R2, R7, R13, 0x1, P5 ;  /* 0x0000000d07027211 */ /* 0x001fc600028f0eff */
[----:B------:R-:W3:Y:S01]  /*4d10*/  LDL R7, [R1+0x90] ;  /* 0x0000900001077983 */ /* 0x000ee20000100800 */
[----:B------:R-:W0:Y:S01]  /*4d20*/  S2R R28, SR_TID.X ;  /* 0x00000000001c7919 */ /* 0x000e220000002100 */
[C---:B------:R-:W-:Y:S02]  /*4d30*/  IMAD.SHL.U32 R21, R4.reuse, 0x20, RZ ;  /* 0x0000002004157824 */ /* 0x040fe400078e00ff */
[C---:B------:R-:W-:Y:S02]  /*4d40*/  IMAD.SHL.U32 R19, R4.reuse, 0x10, RZ ;  /* 0x0000001004137824 */ /* 0x040fe400078e00ff */
[C---:B------:R-:W-:Y:S01]  /*4d50*/  IMAD.SHL.U32 R17, R4.reuse, 0x8, RZ ;  /* 0x0000000804117824 */ /* 0x040fe200078e00ff */
[-C--:B------:R-:W-:Y:S01]  /*4d60*/  LEA.HI.X.SX32 R5, R21, R13.reuse, 0x1, P0 ;  /* 0x0000000d15057211 */ /* 0x080fe200000f0eff */
[----:B------:R-:W-:Y:S01]  /*4d70*/  IMAD.SHL.U32 R15, R4, 0x4, RZ ;  /* 0x00000004040f7824 */ /* 0x000fe200078e00ff */
[-C--:B-1----:R-:W-:Y:S01]  /*4d80*/  LEA.HI.X.SX32 R3, R19, R13.reuse, 0x1, P1 ;  /* 0x0000000d13037211 */ /* 0x082fe200008f0eff */
[----:B------:R1:W-:Y:S04]  /*4d90*/  STL [R1+0x4c0], R2 ;  /* 0x0004c00201007387 */ /* 0x0003e80000100800 */
[----:B------:R4:W-:Y:S01]  /*4da0*/  STL [R1+0x5c0], R5 ;  /* 0x0005c00501007387 */ /* 0x0009e20000100800 */
[----:B-1----:R-:W-:-:S03]  /*4db0*/  LEA.HI.X.SX32 R2, R17, R13, 0x1, P3 ;  /* 0x0000000d11027211 */ /* 0x002fc600018f0eff */
[----:B------:R1:W-:Y:S01]  /*4dc0*/  STL [R1+0x640], R3 ;  /* 0x0006400301007387 */ /* 0x0003e20000100800 */
[----:B----4-:R-:W-:-:S03]  /*4dd0*/  LEA.HI.X.SX32 R5, R15, R13, 0x1, P4 ;  /* 0x0000000d0f057211 */ /* 0x010fc600020f0eff */
[----:B------:R4:W-:Y:S01]  /*4de0*/  STL [R1+0x680], R2 ;  /* 0x0006800201007387 */ /* 0x0009e20000100800 */
[----:B-1----:R-:W-:-:S03]  /*4df0*/  LEA.HI.X.SX32 R3, R4, R13, 0x1, P2 ;  /* 0x0000000d04037211 */ /* 0x002fc600010f0eff */
[----:B------:R-:W-:Y:S01]  /*4e00*/  STL [R1+0x6a0], R5 ;  /* 0x0006a00501007387 */ /* 0x000fe20000100800 */
[----:B----4-:R-:W-:-:S03]  /*4e10*/  LEA.HI.X.SX32 R2, R11, R13, 0x1, P6 ;  /* 0x0000000d0b027211 */ /* 0x010fc600030f0eff */
[----:B------:R-:W-:Y:S01]  /*4e20*/  STL [R1+0x6b8], R3 ;  /* 0x0006b80301007387 */ /* 0x000fe20000100800 */
[----:B0-----:R-:W-:-:S03]  /*4e30*/  LOP3.LUT R28, R28, 0x3f, RZ, 0xc0, !PT ;  /* 0x0000003f1c1c7812 */ /* 0x001fc600078ec0ff */
[----:B------:R-:W-:Y:S04]  /*4e40*/  STL [R1+0xa0], RZ ;  /* 0x0000a0ff01007387 */ /* 0x000fe80000100800 */
[----:B------:R0:W-:Y:S01]  /*4e50*/  STL [R1+0x6b0], R2 ;  /* 0x0006b00201007387 */ /* 0x0001e20000100800 */
[----:B------:R-:W-:-:S03]  /*4e60*/  IMAD.SHL.U32 R28, R28, 0x2, RZ ;  /* 0x000000021c1c7824 */ /* 0x000fc600078e00ff */
[----:B------:R1:W-:Y:S04]  /*4e70*/  STL [R1+0xa4], RZ ;  /* 0x0000a4ff01007387 */ /* 0x0003e80000100800 */
[----:B------:R1:W-:Y:S04]  /*4e80*/  STL [R1+0xa8], RZ ;  /* 0x0000a8ff01007387 */ /* 0x0003e80000100800 */
[----:B------:R1:W-:Y:S04]  /*4e90*/  STL [R1+0xac], RZ ;  /* 0x0000acff01007387 */ /* 0x0003e80000100800 */
[----:B------:R1:W-:Y:S04]  /*4ea0*/  STL [R1+0x20], RZ ;  /* 0x000020ff01007387 */ /* 0x0003e80000100800 */
[----:B------:R1:W-:Y:S01]  /*4eb0*/  STL [R1+0x24], RZ ;  /* 0x000024ff01007387 */ /* 0x0003e20000100800 */
[----:B0-----:R-:W-:-:S03]  /*4ec0*/  LOP3.LUT R2, R28, 0x30, RZ, 0x3c, !PT ;  /* 0x000000301c027812 */ /* 0x001fc600078e3cff */
[----:B------:R1:W-:Y:S01]  /*4ed0*/  STL [R1+0x28], RZ ;  /* 0x000028ff01007387 */ /* 0x0003e20000100800 */
[----:B------:R-:W-:-:S03]  /*4ee0*/  LOP3.LUT R3, R28, 0x20, RZ, 0x3c, !PT ;  /* 0x000000201c037812 */ /* 0x000fc600078e3cff */
[----:B------:R1:W-:Y:S01]  /*4ef0*/  STL [R1+0x2c], RZ ;  /* 0x00002cff01007387 */ /* 0x0003e20000100800 */
[----:B------:R-:W-:-:S03]  /*4f00*/  LOP3.LUT R2, R28, 0x60, RZ, 0x3c, !PT ;  /* 0x000000601c027812 */ /* 0x000fc600078e3cff */
[----:B------:R1:W-:Y:S01]  /*4f10*/  STL [R1+0x10], RZ ;  /* 0x000010ff01007387 */ /* 0x0003e20000100800 */
[----:B------:R-:W-:-:S03]  /*4f20*/  LOP3.LUT R3, R28, 0x50, RZ, 0x3c, !PT ;  /* 0x000000501c037812 */ /* 0x000fc600078e3cff */
[----:B------:R1:W-:Y:S04]  /*4f30*/  STL [R1+0x14], RZ ;  /* 0x000014ff01007387 */ /* 0x0003e80000100800 */
[----:B------:R1:W-:Y:S04]  /*4f40*/  STL [R1+0x18], RZ ;  /* 0x000018ff01007387 */ /* 0x0003e80000100800 */
[----:B------:R1:W-:Y:S04]  /*4f50*/  STL [R1+0x1c], RZ ;  /* 0x00001cff01007387 */ /* 0x0003e80000100800 */
[----:B------:R1:W-:Y:S04]  /*4f60*/  STL [R1], RZ ;  /* 0x000000ff01007387 */ /* 0x0003e80000100800 */
[----:B------:R1:W-:Y:S04]  /*4f70*/  STL [R1+0x4], RZ ;  /* 0x000004ff01007387 */ /* 0x0003e80000100800 */
[----:B------:R1:W-:Y:S04]  /*4f80*/  STL [R1+0x8], RZ ;  /* 0x000008ff01007387 */ /* 0x0003e80000100800 */
[----:B------:R1:W-:Y:S01]  /*4f90*/  STL [R1+0xc], RZ ;  /* 0x00000cff01007387 */ /* 0x0003e20000100800 */
[----:B------:R-:W-:Y:S01]  /*4fa0*/  IMAD.SHL.U32 R29, R4, 0x80, RZ ;  /* 0x00000080041d7824 */ /* 0x000fe200078e00ff */
[----:B------:R-:W-:-:S02]  /*4fb0*/  USHF.R.S32.HI UR7, URZ, 0x1f, UR4 ;  /* 0x0000001fff077899 */ /* 0x000fc40008011404 */
[----:B------:R-:W-:Y:S02]  /*4fc0*/  USHF.L.U32 UR6, UR6, 0x7, URZ ;  /* 0x0000000706067899 */ /* 0x000fe400080006ff */
[----:B------:R-:W-:Y:S01]  /*4fd0*/  SHF.R.S32.HI R0, RZ, 0x1f, R29 ;  /* 0x0000001fff007819 */ /* 0x000fe2000001141d */
[----:B------:R-:W-:Y:S01]  /*4fe0*/  ULEA.HI UR7, UR7, UR4, URZ, 0x7 ;  /* 0x0000000407077291 */ /* 0x000fe2000f8f38ff */
[C---:B------:R-:W-:Y:S01]  /*4ff0*/  LOP3.LUT R4, R28.reuse, 0x10, RZ, 0x3c, !PT ;  /* 0x000000101c047812 */ /* 0x040fe200078e3cff */
[----:B------:R-:W-:Y:S01]  /*5000*/  USHF.R.S32.HI UR4, URZ, 0x1f, UR6 ;  /* 0x0000001fff047899 */ /* 0x000fe20008011406 */
[C---:B------:R-:W-:Y:S01]  /*5010*/  SHF.L.U64.HI R0, R29.reuse, 0x1, R0 ;  /* 0x000000011d007819 */ /* 0x040fe20000010200 */
[----:B------:R-:W-:Y:S01]  /*5020*/  IMAD.SHL.U32 R29, R29, 0x2, RZ ;  /* 0x000000021d1d7824 */ /* 0x000fe200078e00ff */
[C---:B------:R-:W-:Y:S02]  /*5030*/  LOP3.LUT R4, R28.reuse, 0x40, RZ, 0x3c, !PT ;  /* 0x000000401c047812 */ /* 0x040fe400078e3cff */
[----:B------:R-:W-:Y:S01]  /*5040*/  LOP3.LUT R4, R28, 0x70, RZ, 0x3c, !PT ;  /* 0x000000701c047812 */ /* 0x000fe200078e3cff */
[----:B------:R-:W-:-:S02]  /*5050*/  USHF.L.U32 UR10, UR6, 0x1, URZ ;  /* 0x00000001060a7899 */ /* 0x000fc400080006ff */
[----:B------:R-:W-:Y:S02]  /*5060*/  USHF.R.S32.HI UR7, URZ, 0x7, UR7 ;  /* 0x00000007ff077899 */ /* 0x000fe40008011407 */
[----:B------:R-:W-:Y:S01]  /*5070*/  USHF.L.U64.HI UR4, UR6, 0x1, UR4 ;  /* 0x0000000106047899 */ /* 0x000fe20008010204 */
[----:B--2---:R-:W-:Y:S02]  /*5080*/  LOP3.LUT R3, R9, 0x40, RZ, 0x3c, !PT ;  /* 0x0000004009037812 */ /* 0x004fe400078e3cff */
[----:B---3--:R-:W-:-:S05]  /*5090*/  LOP3.LUT R2, R7, 0x40, RZ, 0x3c, !PT ;  /* 0x0000004007027812 */ /* 0x008fca00078e3cff */
[----:B------:R1:W-:Y:S04]  /*50a0*/  STL [R1+0x74c], R2 ;  /* 0x00074c0201007387 */ /* 0x0003e80000100800 */
[----:B------:R1:W-:Y:S02]  /*50b0*/  STL [R1+0x754], R3 ;  /* 0x0007540301007387 */ /* 0x0003e40000100800 */
.L_x_1:
[----:B-1---5:R-:W2:Y:S01]  /*50c0*/  LDL R3, [R1+0x94] ;  /* 0x0000940001037983 */ /* 0x022ea20000100800 */
[----:B------:R-:W0:Y:S03]  /*50d0*/  LDC R6, c[0x0][0x3a0] ;  /* 0x0000e800ff067b82 */ /* 0x000e260000000800 */
[----:B------:R-:W2:Y:S04]  /*50e0*/  LDL R2, [R1+0x98] ;  /* 0x0000980001027983 */ /* 0x000ea80000100800 */
[----:B------:R-:W-:Y:S04]  /*50f0*/  STL [R1+0xbb8], R19 ;  /* 0x000bb81301007387 */ /* 0x000fe80000100800 */
[----:B------:R-:W-:Y:S04]  /*5100*/  STL [R1+0xbc4], R19 ;  /* 0x000bc41301007387 */ /* 0x000fe80000100800 */
[----:B------:R-:W-:Y:S04]  /*5110*/  STL [R1+0xbcc], R19 ;  /* 0x000bcc1301007387 */ /* 0x000fe80000100800 */
[----:B------:R-:W-:Y:S04]  /*5120*/  STL [R1+0xba0], R18 ;  /* 0x000ba01201007387 */ /* 0x000fe80000100800 */
[----:B------:R-:W-:Y:S04]  /*5130*/  STL [R1+0xba8], R18 ;  /* 0x000ba81201007387 */ /* 0x000fe80000100800 */
[----:B------:R-:W-:Y:S04]  /*5140*/  STL [R1+0xbb4], R18 ;  /* 0x000bb41201007387 */ /* 0x000fe80000100800 */
[----:B------:R-:W-:Y:S04]  /*5150*/  STL [R1+0xbbc], R18 ;  /* 0x000bbc1201007387 */ /* 0x000fe80000100800 */
[----:B------:R-:W-:Y:S04]  /*5160*/  STL [R1+0xbc8], R18 ;  /* 0x000bc81201007387 */ /* 0x000fe80000100800 */
[----:B------:R1:W-:Y:S04]  /*5170*/  STL [R1+0xbd0], R18 ;  /* 0x000bd01201007387 */ /* 0x0003e80000100800 */
        /* <DEDUP_REMOVED lines=107> */
[----:B------:R-:W0:Y:S01]  /*5830*/  LDL.LU R29, [R1+0x230] ;  /* 0x00023000011d7983 */ /* 0x000e220000300800 */
[----:B------:R-:W-:-:S02]  /*5840*/  PRMT R20, RZ, 0x7610, R20 ;  /* 0x00007610ff147816 */ /* 0x000fc40000000014 */
[----:B-1----:R-:W-:Y:S02]  /*5850*/  PRMT R18, RZ, 0x7610, R18 ;  /* 0x00007610ff127816 */ /* 0x002fe40000000012 */
[----:B------:R-:W-:Y:S01]  /*5860*/  PRMT R19, RZ, 0x7610, R19 ;  /* 0x00007610ff137816 */ /* 0x000fe20000000013 */
[----:B0-----:R-:W-:Y:S01]  /*5870*/  IMAD R6, R29, -0x80, R6 ;  /* 0xffffff801d067824 */ /* 0x001fe200078e0206 */
[----:B------:R-:W-:Y:S04]  /*5880*/  STL [R1+0x858], R29 ;  /* 0x0008581d01007387 */ /* 0x000fe80000100800 */
[C---:B------:R-:W-:Y:S02]  /*5890*/  ISETP.GT.AND P2, PT, R6.reuse, RZ, PT ;  /* 0x000000ff0600720c */ /* 0x040fe40003f44270 */
[----:B------:R-:W-:-:S02]  /*58a0*/  ISETP.GT.AND P3, PT, R6, 0x1, PT ;  /* 0x000000010600780c */ /* 0x000fc40003f64270 */
[C---:B------:R-:W-:Y:S02]  /*58b0*/  ISETP.GT.AND P4, PT, R6.reuse, 0x2, PT ;  /* 0x000000020600780c */ /* 0x040fe40003f84270 */
[C---:B------:R-:W-:Y:S02]  /*58c0*/  ISETP.GT.AND P1, PT, R6.reuse, 0x3, PT ;  /* 0x000000030600780c */ /* 0x040fe40003f24270 */
[----:B------:R-:W-:-:S05]  /*58d0*/  ISETP.GT.AND P0, PT, R6, 0x4, PT ;  /* 0x000000040600780c */ /* 0x000fca0003f04270 */
[----:B--2---:R0:W2:Y:S04]  /*58e0*/  @P2 LDG.E.U16 R20, desc[UR8][R2.64] ;  /* 0x0000000802142981 */ /* 0x0040a8000c1e1500 */
[----:B------:R-:W0:Y:S04]  /*58f0*/  LDL R2, [R1+0x6b8] ;  /* 0x0006b80001027983 */ /* 0x000e280000100800 */
[----:B------:R-:W0:Y:S02]  /*5900*/  LDL R3, [R1+0x6bc] ;  /* 0x0006bc0001037983 */ /* 0x000e240000100800 */
[----:B0-----:R-:W-:-:S04]  /*5910*/  @P3 LOP3.LUT R3, R3, R2, RZ, 0x3c, !PT ;  /* 0x0000000203033212 */ /* 0x001fc800078e3cff */
[----:B------:R-:W-:-:S04]  /*5920*/  @P3 LOP3.LUT R2, R3, R2, RZ, 0x3c, !PT ;  /* 0x0000000203023212 */ /* 0x000fc800078e3cff */
[----:B------:R-:W-:-:S05]  /*5930*/  @P3 LOP3.LUT R3, R3, R2, RZ, 0x3c, !PT ;  /* 0x0000000203033212 */ /* 0x000fca00078e3cff */
[----:B------:R-:W3:Y:S04]  /*5940*/  @P3 LDG.E.U16 R18, desc[UR8][R2.64] ;  /* 0x0000000802123981 */ /* 0x000ee8000c1e1500 */
[----:B---3--:R0:W-:Y:S04]  /*5950*/  STL [R1+0x208], R18 ;  /* 0x0002081201007387 */ /* 0x0081e80000100800 */
[----:B0-----:R-:W3:Y:S04]  /*5960*/  LDL.LU R18, [R1+0xbd0] ;  /* 0x000bd00001127983 */ /* 0x001ee80000300800 */
[----:B------:R-:W4:Y:S04]  /*5970*/  LDL R2, [R1+0x6b0] ;  /* 0x0006b00001027983 */ /* 0x000f280000100800 */
[----:B------:R-:W4:Y:S02]  /*5980*/  LDL R3, [R1+0x6b4] ;  /* 0x0006b40001037983 */ /* 0x000f240000100800 */
[----:B----4-:R-:W-:-:S04]  /*5990*/  @P4 LOP3.LUT R3, R3, R2, RZ, 0x3c, !PT ;  /* 0x0000000203034212 */ /* 0x010fc800078e3cff */
[----:B------:R-:W-:-:S04]  /*59a0*/  @P4 LOP3.LUT R2, R3, R2, RZ, 0x3c, !PT ;  /* 0x0000000203024212 */ /* 0x000fc800078e3cff */
[----:B------:R-:W-:-:S05]  /*59b0*/  @P4 LOP3.LUT R3, R3, R2, RZ, 0x3c, !PT ;  /* 0x0000000203034212 */ /* 0x000fca00078e3cff */
[----:B------:R-:W4:Y:S04]  /*59c0*/  @P4 LDG.E.U16 R19, desc[UR8][R2.64] ;  /* 0x0000000802134981 */ /* 0x000f28000c1e1500 */
[----:B----4-:R0:W-:Y:S04]  /*59d0*/  STL [R1+0x22c], R19 ;  /* 0x00022c1301007387 */ /* 0x0101e80000100800 */
[----:B0-----:R-:W4:Y:S04]  /*59e0*/  LDL.LU R19, [R1+0xbcc] ;  /* 0x000bcc0001137983 */ /* 0x001f280000300800 */
[----:B------:R-:W2:Y:S04]  /*59f0*/  LDL R2, [R1+0x6a8] ;  /* 0x0006a80001027983 */ /* 0x000ea80000100800 */
[----:B------:R-:W2:Y:S01]  /*5a00*/  LDL R3, [R1+0x6ac] ;  /* 0x0006ac0001037983 */ /* 0x000ea20000100800 */
[----:B---3--:R-:W-:-:S02]  /*5a10*/  PRMT R18, RZ, 0x7610, R18 ;  /* 0x00007610ff127816 */ /* 0x008fc40000000012 */
[C---:B------:R-:W-:Y:S02]  /*5a20*/  ISETP.GT.AND P2, PT, R6.reuse, 0x5, PT ;  /* 0x000000050600780c */ /* 0x040fe40003f44270 */
[----:B------:R-:W-:Y:S02]  /*5a30*/  PRMT R17, RZ, 0x7610, R17 ;  /* 0x00007610ff117816 */ /* 0x000fe40000000011 */
[C---:B------:R-:W-:Y:S02]  /*5a40*/  ISETP.GT.AND P3, PT, R6.reuse, 0x6, PT ;  /* 0x000000060600780c */ /* 0x040fe40003f64270 */
[----:B------:R-:W-:Y:S02]  /*5a50*/  ISETP.GT.AND P4, PT, R6, 0x7, PT ;  /* 0x000000070600780c */ /* 0x000fe40003f84270 */
[----:B----4-:R-:W-:Y:S02]  /*5a60*/  PRMT R19, RZ, 0x7610, R19 ;  /* 0x00007610ff137816 */ /* 0x010fe40000000013 */
[----:B--2---:R-:W-:-:S04]  /*5a70*/  @P1 LOP3.LUT R3, R3, R2, RZ, 0x3c, !PT ;  /* 0x0000000203031212 */ /* 0x004fc800078e3cff */
[----:B------:R-:W-:-:S04]  /*5a80*/  @P1 LOP3.LUT R2, R3, R2, RZ, 0x3c, !PT ;  /* 0x0000000203021212 */ /* 0x000fc800078e3cff */
[----:B------:R-:W-:-:S05]  /*5a90*/  @P1 LOP3.LUT R3, R3, R2, RZ, 0x3c, !PT ;  /* 0x0000000203031212 */ /* 0x000fca00078e3cff */
[----:B------:R-:W2:Y:S04]  /*5aa0*/  @P1 LDG.E.U16 R18, desc[UR8][R2.64] ;  /* 0x0000000802121981 */ /* 0x000ea8000c1e1500 */
[----:B--2---:R0:W-:Y:S04]  /*5ab0*/  STL [R1+0x228], R18 ;  /* 0x0002281201007387 */ /* 0x0041e80000100800 */
[----:B0-----:R-:W2:Y:S04]  /*5ac0*/  LDL.LU R18, [R1+0xbc8] ;  /* 0x000bc80001127983 */ /* 0x001ea80000300800 */
[----:B------:R-:W3:Y:S04]  /*5ad0*/  LDL R2, [R1+0x6a0] ;  /* 0x0006a00001027983 */ /* 0x000ee80000100800 */
[----:B------:R-:W3:Y:S02]  /*5ae0*/  LDL R3, [R1+0x6a4] ;  /* 0x0006a40001037983 */ /* 0x000ee40000100800 */
[----:B---3--:R-:W-:-:S04]  /*5af0*/  @P0 LOP3.LUT R3, R3, R2, RZ, 0x3c, !PT ;  /* 0x0000000203030212 */ /* 0x008fc800078e3cff */
[----:B------:R-:W-:-:S04]  /*5b00*/  @P0 LOP3.LUT R2, R3, R2, RZ, 0x3c, !PT ;  /* 0x0000000203020212 */ /* 0x000fc800078e3cff */
[----:B------:R-:W-:-:S05]  /*5b10*/  @P0 LOP3.LUT R3, R3, R2, RZ, 0x3c, !PT ;  /* 0x0000000203030212 */ /* 0x000fca00078e3cff */
[----:B------:R-:W3:Y:S04]  /*5b20*/  @P0 LDG.E.U16 R19, desc[UR8][R2.64] ;  /* 0x0000000802130981 */ /* 0x000ee8000c1e1500 */
[----:B---3--:R0:W-:Y:S04]  /*5b30*/  STL [R1+0x224], R19 ;  /* 0x0002241301007387 */ /* 0x0081e80000100800 */
[----:B0-----:R-:W3:Y:S04]  /*5b40*/  LDL.LU R19, [R1+0xbc4] ;  /* 0x000bc40001137983 */ /* 0x001ee80000300800 */
[----:B------:R-:W4:Y:S04]  /*5b50*/  LDL R2, [R1+0x698] ;  /* 0x0006980001027983 */ /* 0x000f280000100800 */
[----:B------:R-:W4:Y:S01]  /*5b60*/  LDL R3, [R1+0x69c] ;  /* 0x00069c0001037983 */ /* 0x000f220000100800 */
[----:B--2---:R-:W-:-:S02]  /*5b70*/  PRMT R18, RZ, 0x7610, R18 ;  /* 0x00007610ff127816 */ /* 0x004fc40000000012 */
[C---:B------:R-:W-:Y:S02]  /*5b80*/  ISETP.GT.AND P1, PT, R6.reuse, 0x8, PT ;  /* 0x000000080600780c */ /* 0x040fe40003f24270 */
[----:B------:R-:W-:Y:S02]  /*5b90*/  ISETP.GT.AND P0, PT, R6, 0x9, PT ;  /* 0x000000090600780c */ /* 0x000fe40003f04270 */
[----:B---3--:R-:W-:Y:S02]  /*5ba0*/  PRMT R19, RZ, 0x7610, R19 ;  /* 0x00007610ff137816 */ /* 0x008fe40000000013 */
[----:B----4-:R-:W-:-:S04]  /*5bb0*/  @P2 LOP3.LUT R3, R3, R2, RZ, 0x3c, !PT ;  /* 0x0000000203032212 */ /* 0x010fc800078e3cff */
        /* <DEDUP_REMOVED lines=21> */
[----:B------:R-:W4:Y:S04]  /*5d10*/  LDL R2, [R1+0x680] ;  /* 0x0006800001027983 */ /* 0x000f280000100800 */
[----:B------:R-:W4:Y:S01]  /*5d20*/  LDL R3, [R1+0x684] ;  /* 0x0006840001037983 */ /* 0x000f220000100800 */
[----:B---3--:R-:W-:-:S02]  /*5d30*/  PRMT R18, RZ, 0x7610, R18 ;  /* 0x00007610ff127816 */ /* 0x008fc40000000012 */
[C---:B------:R-:W-:Y:S02]  /*5d40*/  ISETP.GT.AND P2, PT, R6.reuse, 0xa, PT ;  /* 0x0000000a0600780c */ /* 0x040fe40003f44270 */
[----:B------:R-:W-:Y:S02]  /*5d50*/  PRMT R16, RZ, 0x7610, R16 ;  /* 0x00007610ff107816 */ /* 0x000fe40000000010 */
[C---:B------:R-:W-:Y:S02]  /*5d60*/  ISETP.GT.AND P3, PT, R6.reuse, 0xb, PT ;  /* 0x0000000b0600780c */ /* 0x040fe40003f64270 */
[----:B--2---:R-:W-:Y:S02]  /*5d70*/  PRMT R17, RZ, 0x7610, R17 ;  /* 0x00007610ff117816 */ /* 0x004fe40000000011 */
[----:B------:R-:W-:Y:S02]  /*5d80*/  ISETP.GT.AND P4, PT, R6, 0xc, PT ;  /* 0x0000000c0600780c */ /* 0x000fe40003f84270 */
[----:B----4-:R-:W-:-:S02]  /*5d90*/  PRMT R19, RZ, 0x7610, R19 ;  /* 0x00007610ff137816 */ /* 0x010fc40000000013 */
[----:B------:R-:W-:-:S04]  /*5da0*/  @P1 LOP3.LUT R3, R3, R2, RZ, 0x3c, !PT ;  /* 0x0000000203031212 */ /* 0x000fc800078e3cff */
[----:B------:R-:W-:-:S04]  /*5db0*/  @P1 LOP3.LUT R2, R3, R2, RZ, 0x3c, !PT ;  /* 0x0000000203021212 */ /* 0x000fc800078e3cff */
[----:B------:R-:W-:-:S05]  /*5dc0*/  @P1 LOP3.LUT R3, R3, R2, RZ, 0x3c, !PT ;  /* 0x0000000203031212 */ /* 0x000fca00078e3cff */
[----:B------:R0:W2:Y:S04]  /*5dd0*/  @P1 LDG.E.U16 R19, desc[UR8][R2.64] ;  /* 0x0000000802131981 */ /* 0x0000a8000c1e1500 */
        /* <DEDUP_REMOVED lines=9> */
[----:B------:R-:W4:Y:S01]  /*5e70*/  LDL R3, [R1+0x674] ;  /* 0x0006740001037983 */ /* 0x000f220000100800 */
[----:B------:R-:W-:-:S02]  /*5e80*/  ISETP.GT.AND P1, PT, R6, 0xd, PT ;  /* 0x0000000d0600780c */ /* 0x000fc40003f24270 */
[----:B------:R-:W-:Y:S02]  /*5e90*/  ISETP.GT.AND P0, PT, R6, 0xe, PT ;  /* 0x0000000e0600780c */ /* 0x000fe40003f04270 */
[----:B---3--:R-:W-:Y:S02]  /*5ea0*/  PRMT R18, RZ, 0x7610, R18 ;  /* 0x00007610ff127816 */ /* 0x008fe40000000012 */
[----:B----4-:R-:W-:-:S04]  /*5eb0*/  @P2 LOP3.LUT R3, R3, R2, RZ, 0x3c, !PT ;  /* 0x0000000203032212 */ /* 0x010fc800078e3cff */
        /* <DEDUP_REMOVED lines=14> */
[----:B------:R-:W2:Y:S02]  /*5fa0*/  LDL R3, [R1+0x664] ;  /* 0x0006640001037983 */ /* 0x000ea40000100800 */
[----:B--2---:R-:W-:-:S04]  /*5fb0*/  @P4 LOP3.LUT R3, R3, R2, RZ, 0x3c, !PT ;  /* 0x0000000203034212 */ /* 0x004fc800078e3cff */
[----:B------:R-:W-:-:S04]  /*5fc0*/  @P4 LOP3.LUT R2, R3, R2, RZ, 0x3c, !PT ;  /* 0x0000000203024212 */ /* 0x000fc800078e3cff */
[----:B------:R-:W-:-:S05]  /*5fd0*/  @P4 LOP3.LUT R3, R3, R2, RZ, 0x3c, !PT ;  /* 0x0000000203034212 */ /* 0x000fca00078e3cff */
[----:B------:R-:W2:Y:S04]  /*5fe0*/  @P4 LDG.E.U16 R18, desc[UR8][R2.64] ;  /* 0x0000000802124981 */ /* 0x000ea8000c1e1500 */
[----:B--2---:R0:W-:Y:S04]  /*5ff0*/  STL [R1+0x20c], R18 ;  /* 0x00020c1201007387 */ /* 0x0041e80000100800 */
[----:B0-----:R-:W2:Y:S04]  /*6000*/  LDL.LU R18, [R1+0xba8] ;  /* 0x000ba80001127983 */ /* 0x001ea80000300800 */
[----:B------:R-:W2:Y:S04]  /*6010*/  LDL R2, [R1+0x658] ;  /* 0x0006580001027983 */ /* 0x000ea80000100800 */
[----:B------:R-:W2:Y:S01]  /*6020*/  LDL R3, [R1+0x65c] ;  /* 0x00065c0001037983 */ /* 0x000ea20000100800 */
[----:B----4-:R-:W-:-:S02]  /*6030*/  PRMT R17, RZ, 0x7610, R17 ;  /* 0x00007610ff117816 */ /* 0x010fc40000000011 */
[C---:B------:R-:W-:Y:S02]  /*6040*/  ISETP.GT.AND P2, PT, R6.reuse, 0xf, PT ;  /* 0x0000000f0600780c */ /* 0x040fe40003f44270 */
[----:B---3--:R-:W-:Y:S02]  /*6050*/  PRMT R16, RZ, 0x7610, R16 ;  /* 0x00007610ff107816 */ /* 0x008fe40000000010 */
[C---:B------:R-:W-:Y:S02]  /*6060*/  ISETP.GT.AND P3, PT, R6.reuse, 0x10, PT ;  /* 0x000000100600780c */ /* 0x040fe40003f64270 */
[----:B------:R-:W-:Y:S02]  /*6070*/  ISETP.GT.AND P4, PT, R6, 0x11, PT ;  /* 0x000000110600780c */ /* 0x000fe40003f84270 */
[----:B--2---:R-:W-:Y:S02]  /*6080*/  PRMT R18, RZ, 0x7610, R18 ;  /* 0x00007610ff127816 */ /* 0x004fe40000000012 */
[----:B------:R-:W-:-:S04]  /*6090*/  @P1 LOP3.LUT R3, R3, R2, RZ, 0x3c, !PT ;  /* 0x0000000203031212 */ /* 0x000fc800078e3cff */
        /* <DEDUP_REMOVED lines=30> */
[----:B------:R0:W3:Y:S04]  /*6280*/  @P3 LDG.E.U16 R18, desc[UR8][R2.64] ;  /* 0x0000000802123981 */ /* 0x0000e8000c1e1500 */
[----:B------:R-:W0:Y:S04]  /*6290*/  LDL R2, [R1+0x638] ;  /* 0x0006380001027983 */ /* 0x000e280000100800 */
[----:B------:R-:W0:Y:S02]  /*62a0*/  LDL R3, [R1+0x63c] ;  /* 0x00063c0001037983 */ /* 0x000e240000100800 */
[----:B0-----:R-:W-:-:S04]  /*62b0*/  @P4 LOP3.LUT R3, R3, R2, RZ, 0x3c, !PT ;  /* 0x0000000203034212 */ /* 0x001fc800078e3cff */
[----:B------:R-:W-:-:S04]  /*62c0*/  @P4 LOP3.LUT R2, R3, R2, RZ, 0x3c, !PT ;  /* 0x0000000203024212 */ /* 0x000fc800078e3cff */
[----:B------:R-:W-:-:S05]  /*62d0*/  @P4 LOP3.LUT R3, R3, R2, RZ, 0x3c, !PT ;  /* 0x0000000203034212 */ /* 0x000fca00078e3cff */
[----:B------:R-:W4:Y:S04]  /*62e0*/  @P4 LDG.E.U16 R17, desc[UR8][R2.64] ;  /* 0x0000000802114981 */ /* 0x000f28000c1e1500 */
[----:B----4-:R0:W-:Y:S04]  /*62f0*/  STL [R1+0x1dc], R17 ;  /* 0x0001dc1101007387 */ /* 0x0101e80000100800 */
[----:B0-----:R-:W4:Y:S04]  /*6300*/  LDL.LU R17, [R1+0xb98] ;  /* 0x000b980001117983 */ /* 0x001f280000300800 */
[----:B------:R-:W3:Y:S04]  /*6310*/  LDL R2, [R1+0x630] ;  /* 0x0006300001027983 */ /* 0x000ee80000100800 */
[----:B------:R-:W3:Y:S01]  /*6320*/  LDL R3, [R1+0x634] ;  /* 0x0006340001037983 */ /* 0x000ee20000100800 */
[----:B--2---:R-:W-:-:S02]  /*6330*/  PRMT R16, RZ, 0x7610, R16 ;  /* 0x00007610ff107816 */ /* 0x004fc40000000010 */
[C---:B------:R-:W-:Y:S02]  /*6340*/  ISETP.GT.AND P2, PT, R6.reuse, 0x14, PT ;  /* 0x000000140600780c */ /* 0x040fe40003f44270 */
[----:B------:R-:W-:Y:S02]  /*6350*/  PRMT R5, RZ, 0x7610, R5 ;  /* 0x00007610ff057816 */ /* 0x000fe40000000005 */
[C---:B------:R-:W-:Y:S02]  /*6360*/  ISETP.GT.AND P3, PT, R6.reuse, 0x15, PT ;  /* 0x000000150600780c */ /* 0x040fe40003f64270 */
[----:B------:R-:W-:Y:S02]  /*6370*/  ISETP.GT.AND P4, PT, R6, 0x16, PT ;  /* 0x000000160600780c */ /* 0x000fe40003f84270 */
[----:B----4-:R-:W-:Y:S02]  /*6380*/  PRMT R17, RZ, 0x7610, R17 ;  /* 0x00007610ff117816 */ /* 0x010fe40000000011 */
[----:B---3--:R-:W-:-:S04]  /*6390*/  @P1 LOP3.LUT R3, R3, R2, RZ, 0x3c, !PT ;  /* 0x0000000203031212 */ /* 0x008fc800078e3cff */
        /* <DEDUP_REMOVED lines=63> */
[----:B------:R-:W0:Y:S01]  /*6790*/  LDL R3, [R1+0x5fc] ;  /* 0x0005fc0001037983 */ /* 0x000e220000100800 */
[----:B--2---:R-:W-:Y:S02]  /*67a0*/  PRMT R16, RZ, 0x7610, R16 ;  /* 0x00007610ff107816 */ /* 0x004fe40000000010 */
[----:B------:R-:W-:-:S02]  /*67b0*/  ISETP.GT.AND P1, PT, R6, 0x1c, PT ;  /* 0x0000001c0600780c */ /* 0x000fc40003f24270 */
[----:B------:R-:W-:Y:S02]  /*67c0*/  ISETP.GT.AND P0, PT, R6, 0x1d, PT ;  /* 0x0000001d0600780c */ /* 0x000fe40003f04270 */
[----:B0-----:R-:W-:-:S04]  /*67d0*/  @P2 LOP3.LUT R3, R3, R2, RZ, 0x3c, !PT ;  /* 0x0000000203032212 */ /* 0x001fc800078e3cff */
[----:B------:R-:W-:-:S04]  /*67e0*/  @P2 LOP3.LUT R2, R3, R2, RZ, 0x3c, !PT ;  /* 0x0000000203022212 */ /* 0x000fc800078e3cff */
[----:B------:R-:W-:-:S05]  /*67f0*/  @P2 LOP3.LUT R3, R3, R2, RZ, 0x3c, !PT ;  /* 0x0000000203032212 */ /* 0x000fca00078e3cff */
[----:B------:R-:W2:Y:S04]  /*6800*/  @P2 LDG.E.U16 R4, desc[UR8][R2.64] ;  /* 0x0000000802042981 */ /* 0x000ea8000c1e1500 */
[----:B--2---:R0:W-:Y:S04]  /*6810*/  STL [R1+0x1bc], R4 ;  /* 0x0001bc0401007387 */ /* 0x0041e80000100800 */
[----:B0-----:R-:W2:Y:S04]  /*6820*/  LDL.LU R4, [R1+0xb7c] ;  /* 0x000b7c0001047983 */ /* 0x001ea80000300800 */
        /* <DEDUP_REMOVED lines=16> */
[----:B------:R-:W3:Y:S04]  /*6930*/  LDL R2, [R1+0x5e0] ;  /* 0x0005e00001027983 */ /* 0x000ee80000100800 */
[----:B------:R-:W3:Y:S01]  /*6940*/  LDL R3, [R1+0x5e4] ;  /* 0x0005e40001037983 */ /* 0x000ee20000100800 */
[----:B----4-:R-:W-:-:S02]  /*6950*/  PRMT R5, RZ, 0x7610, R5 ;  /* 0x00007610ff057816 */ /* 0x010fc40000000005 */
[C---:B------:R-:W-:Y:S02]  /*6960*/  ISETP.GT.AND P2, PT, R6.reuse, 0x1e, PT ;  /* 0x0000001e0600780c */ /* 0x040fe40003f44270 */
[----:B------:R-:W-:Y:S02]  /*6970*/  PRMT R4, RZ, 0x7610, R4 ;  /* 0x00007610ff047816 */ /* 0x000fe40000000004 */
[C---:B------:R-:W-:Y:S02]  /*6980*/  ISETP.GT.AND P3, PT, R6.reuse, 0x1f, PT ;  /* 0x0000001f0600780c */ /* 0x040fe40003f64270 */
[----:B------:R-:W-:Y:S02]  /*6990*/  ISETP.GT.AND P4, PT, R6, 0x20, PT ;  /* 0x000000200600780c */ /* 0x000fe40003f84270 */
[----:B--2---:R-:W-:Y:S02]  /*69a0*/  PRMT R16, RZ, 0x7610, R16 ;  /* 0x00007610ff107816 */ /* 0x004fe40000000010 */
        /* <DEDUP_REMOVED lines=39> */
[----:B------:R0:W4:Y:S04]  /*6c20*/  @P4 LDG.E.U16 R16, desc[UR8][R2.64] ;  /* 0x0000000802104981 */ /* 0x000128000c1e1500 */
[----:B------:R-:W0:Y:S04]  /*6c30*/  LDL R2, [R1+0x5b8] ;  /* 0x0005b80001027983 */ /* 0x000e280000100800 */
[----:B------:R-:W0:Y:S01]  /*6c40*/  LDL R3, [R1+0x5bc] ;  /* 0x0005bc0001037983 */ /* 0x000e220000100800 */
[----:B--2---:R-:W-:Y:S02]  /*6c50*/  PRMT R4, RZ, 0x7610, R4 ;  /* 0x00007610ff047816 */ /* 0x004fe40000000004 */
[----:B---3--:R-:W-:-:S02]  /*6c60*/  PRMT R5, RZ, 0x7610, R5 ;  /* 0x00007610ff057816 */ /* 0x008fc40000000005 */
[C---:B------:R-:W-:Y:S02]  /*6c70*/  ISETP.GT.AND P2, PT, R6.reuse, 0x23, PT ;  /* 0x000000230600780c */ /* 0x040fe40003f44270 */
[----:B------:R-:W-:Y:S02]  /*6c80*/  PRMT R7, RZ, 0x7610, R7 ;  /* 0x00007610ff077816 */ /* 0x000fe40000000007 */
[C---:B------:R-:W-:Y:S02]  /*6c90*/  ISETP.GT.AND P3, PT, R6.reuse, 0x24, PT ;  /* 0x000000240600780c */ /* 0x040fe40003f64270 */
[----:B------:R-:W-:Y:S02]  /*6ca0*/  ISETP.GT.AND P4, PT, R6, 0x25, PT ;  /* 0x000000250600780c */ /* 0x000fe40003f84270 */
[----:B0-----:R-:W-:-:S04]  /*6cb0*/  @P1 LOP3.LUT R3, R3, R2, RZ, 0x3c, !PT ;  /* 0x0000000203031212 */ /* 0x001fc800078e3cff */
        /* <DEDUP_REMOVED lines=45> */
[C---:B------:R-:W-:Y:S02]  /*6f90*/  ISETP.GT.AND P3, PT, R6.reuse, 0x29, PT ;  /* 0x000000290600780c */ /* 0x040fe40003f64270 */
[----:B--2---:R-:W-:Y:S02]  /*6fa0*/  PRMT R7, RZ, 0x7610, R7 ;  /* 0x00007610ff077816 */ /* 0x004fe40000000007 */
[----:B------:R-:W-:Y:S02]  /*6fb0*/  ISETP.GT.AND P4, PT, R6, 0x2a, PT ;  /* 0x0000002a0600780c */ /* 0x000fe40003f84270 */
[----:B----4-:R-:W-:Y:S02]  /*6fc0*/  PRMT R5, RZ, 0x7610, R5 ;  /* 0x00007610ff057816 */ /* 0x010fe40000000005 */
        /* <DEDUP_REMOVED lines=578> */
[----:B------:R-:W-:-:S02]  /*93f0*/  PRMT R0, RZ, 0x7610, R0 ;  /* 0x00007610ff007816 */ /* 0x000fc40000000000 */
[C---:B------:R-:W-:Y:S02]  /*9400*/  ISETP.GT.AND P2, PT, R6.reuse, 0x64, PT ;  /* 0x000000640600780c */ /* 0x040fe40003f44270 */
[----:B------:R-:W-:Y:S02]  /*9410*/  PRMT R9, RZ, 0x7610, R9 ;  /* 0x00007610ff097816 */ /* 0x000fe40000000009 */
[C---:B------:R-:W-:Y:S02]  /*9420*/  ISETP.GT.AND P3, PT, R6.reuse, 0x65, PT ;  /* 0x000000650600780c */ /* 0x040fe40003f64270 */
[----:B--2---:R-:W-:Y:S02]  /*9430*/  PRMT R8, RZ, 0x7610, R8 ;  /* 0x00007610ff087816 */ /* 0x004fe40000000008 */
[----:B------:R-:W-:Y:S02]  /*9440*/  ISETP.GT.AND P4, PT, R6, 0x66, PT ;  /* 0x000000660600780c */ /* 0x000fe40003f84270 */
[----:B----4-:R-:W-:-:S02]  /*9450*/  PRMT R10, RZ, 0x7610, R10 ;  /* 0x00007610ff0a7816 */ /* 0x010fc4000000000a */
        /* <DEDUP_REMOVED lines=12> */
[----:B------:R-:W4:Y:S04]  /*9520*/  LDL R2, [R1+0x3a0] ;  /* 0x0003a00001027983 */ /* 0x000f280000100800 */
[----:B------:R-:W4:Y:S01]  /*9530*/  LDL R3, [R1+0x3a4] ;  /* 0x0003a40001037983 */ /* 0x000f220000100800 */
[----:B--2---:R-:W-:Y:S02]  /*9540*/  PRMT R10, RZ, 0x7610, R10 ;  /* 0x00007610ff0a7816 */ /* 0x004fe4000000000a */
[----:B------:R-:W-:-:S02]  /*9550*/  ISETP.GT.AND P0, PT, R6, 0x67, PT ;  /* 0x000000670600780c */ /* 0x000fc40003f04270 */
[----:B------:R-:W-:Y:S01]  /*9560*/  ISETP.GT.AND P1, PT, R6, 0x68, PT ;  /* 0x000000680600780c */ /* 0x000fe20003f24270 */
[----:B---3--:R-:W-:Y:S01]  /*9570*/  STL [R1+0xa04], R0 ;  /* 0x000a040001007387 */ /* 0x008fe20000100800 */
        /* <DEDUP_REMOVED lines=41> */
[----:B------:R-:W-:Y:S02]  /*9810*/  PRMT R9, RZ, 0x7610, R9 ;  /* 0x00007610ff097816 */ /* 0x000fe40000000009 */
[----:B------:R-:W-:-:S02]  /*9820*/  ISETP.GT.AND P0, PT, R6, 0x70, PT ;  /* 0x000000700600780c */ /* 0x000fc40003f04270 */
        /* <DEDUP_REMOVED lines=9> */
[----:B------:R-:W-:Y:S02]  /*98c0*/  ISETP.GT.AND P1, PT, R6, 0x78, PT ;  /* 0x000000780600780c */ /* 0x000fe40003f24270 */
[----:B---3--:R-:W-:-:S04]  /*98d0*/  @P0 LOP3.LUT R3, R3, R2, RZ, 0x3c, !PT ;  /* 0x0000000203030212 */ /* 0x008fc800078e3cff */
[----:B------:R-:W-:-:S04]  /*98e0*/  @P0 LOP3.LUT R2, R3, R2, RZ, 0x3c, !PT ;  /* 0x0000000203020212 */ /* 0x000fc800078e3cff */
[----:B------:R-:W-:-:S05]  /*98f0*/  @P0 LOP3.LUT R3, R3, R2, RZ, 0x3c, !PT ;  /* 0x0000000203030212 */ /* 0x000fca00078e3cff */
[----:B------:R0:W2:Y:S04]  /*9900*/  @P0 LDG.E.U16 R8, desc[UR8][R2.64] ;  /* 0x0000000802080981 */ /* 0x0000a8000c1e1500 */
[----:B------:R-:W0:Y:S04]  /*9910*/  LDL R2, [R1+0x300] ;  /* 0x0003000001027983 */ /* 0x000e280000100800 */
[----:B------:R-:W0:Y:S01]  /*9920*/  LDL R3, [R1+0x304] ;  /* 0x0003040001037983 */ /* 0x000e220000100800 */
[----:B----4-:R-:W-:Y:S02]  /*9930*/  PRMT R9, RZ, 0x7610, R9 ;  /* 0x00007610ff097816 */ /* 0x010fe40000000009 */
[----:B------:R-:W-:-:S02]  /*9940*/  ISETP.GT.AND P0, PT, R6, 0x6a, PT ;  /* 0x0000006a0600780c */ /* 0x000fc40003f04270 */
[----:B0-----:R-:W-:-:S04]  /*9950*/  @P1 LOP3.LUT R3, R3, R2, RZ, 0x3c, !PT ;  /* 0x0000000203031212 */ /* 0x001fc800078e3cff */
        /* <DEDUP_REMOVED lines=13> */
[----:B------:R-:W2:Y:S04]  /*9a30*/  LDL R2, [R1+0x368] ;  /* 0x0003680001027983 */ /* 0x000ea80000100800 */
[----:B------:R-:W2:Y:S01]  /*9a40*/  LDL R3, [R1+0x36c] ;  /* 0x00036c0001037983 */ /* 0x000ea20000100800 */
[----:B------:R-:W-:-:S02]  /*9a50*/  ISETP.GT.AND P0, PT, R6, 0x6c, PT ;  /* 0x0000006c0600780c */ /* 0x000fc40003f04270 */
[----:B----4-:R-:W-:Y:S02]  /*9a60*/  PRMT R28, RZ, 0x7610, R28 ;  /* 0x00007610ff1c7816 */ /* 0x010fe4000000001c */
[----:B--2---:R-:W-:-:S04]  /*9a70*/  @P1 LOP3.LUT R3, R3, R2, RZ, 0x3c, !PT ;  /* 0x0000000203031212 */ /* 0x004fc800078e3cff */
[----:B------:R-:W-:-:S04]  /*9a80*/  @P1 LOP3.LUT R2, R3, R2, RZ, 0x3c, !PT ;  /* 0x0000000203021212 */ /* 0x000fc800078e3cff */
[----:B------:R-:W-:-:S05]  /*9a90*/  @P1 LOP3.LUT R3, R3, R2, RZ, 0x3c, !PT ;  /* 0x0000000203031212 */ /* 0x000fca00078e3cff */
[----:B------:R-:W2:Y:S04]  /*9aa0*/  @P1 LDG.E.U16 R28, desc[UR8][R2.64] ;  /* 0x00000008021c1981 */ /* 0x000ea8000c1e1500 */
[----:B--2---:R0:W-:Y:S04]  /*9ab0*/  STL [R1+0xb4], R28 ;  /* 0x0000b41c01007387 */ /* 0x0041e80000100800 */
[----:B0-----:R-:W2:Y:S04]  /*9ac0*/  LDL.LU R28, [R1+0xa60] ;  /* 0x000a6000011c7983 */ /* 0x001ea80000300800 */
[----:B------:R-:W4:Y:S04]  /*9ad0*/  LDL R2, [R1+0x360] ;  /* 0x0003600001027983 */ /* 0x000f280000100800 */
[----:B------:R-:W4:Y:S01]  /*9ae0*/  LDL R3, [R1+0x364] ;  /* 0x0003640001037983 */ /* 0x000f220000100800 */
[----:B------:R-:W-:-:S02]  /*9af0*/  ISETP.GT.AND P1, PT, R6, 0x6d, PT ;  /* 0x0000006d0600780c */ /* 0x000fc40003f24270 */
[----:B--2---:R-:W-:Y:S02]  /*9b00*/  PRMT R28, RZ, 0x7610, R28 ;  /* 0x00007610ff1c7816 */ /* 0x004fe4000000001c */
[----:B----4-:R-:W-:-:S04]  /*9b10*/  @P0 LOP3.LUT R3, R3, R2, RZ, 0x3c, !PT ;  /* 0x0000000203030212 */ /* 0x010fc800078e3cff */
        /* <DEDUP_REMOVED lines=117> */
[----:B------:R-:W-:-:S02]  /*a270*/  PRMT R0, RZ, 0x7610, R0 ;  /* 0x00007610ff007816 */ /* 0x000fc40000000000 */
[----:B------:R-:W-:Y:S02]  /*a280*/  ISETP.GT.AND P1, PT, R6, 0x7b, PT ;  /* 0x0000007b0600780c */ /* 0x000fe40003f24270 */
[----:B----4-:R-:W-:-:S04]  /*a290*/  @P0 LOP3.LUT R3, R3, R2, RZ, 0x3c, !PT ;  /* 0x0000000203030212 */ /* 0x010fc800078e3cff */
[----:B------:R-:W-:-:S04]  /*a2a0*/  @P0 LOP3.LUT R2, R3, R2, RZ, 0x3c, !PT ;  /* 0x0000000203020212 */ /* 0x000fc800078e3cff */
[----:B------:R-:W-:-:S05]  /*a2b0*/  @P0 LOP3.LUT R3, R3, R2, RZ, 0x3c, !PT ;  /* 0x0000000203030212 */ /* 0x000fca00078e3cff */
[----:B------:R0:W4:Y:S04]  /*a2c0*/  @P0 LDG.E.U16 R0, desc[UR8][R2.64] ;  /* 0x0000000802000981 */ /* 0x000128000c1e1500 */
[----:B------:R-:W0:Y:S04]  /*a2d0*/  LDL R2, [R1+0x2e8] ;  /* 0x0002e80001027983 */ /* 0x000e280000100800 */
[----:B------:R-:W0:Y:S01]  /*a2e0*/  LDL R3, [R1+0x2ec] ;  /* 0x0002ec0001037983 */ /* 0x000e220000100800 */
[----:B--2---:R-:W-:Y:S02]  /*a2f0*/  PRMT R28, RZ, 0x7610, R28 ;  /* 0x00007610ff1c7816 */ /* 0x004fe4000000001c */
[----:B------:R-:W-:-:S02]  /*a300*/  ISETP.GT.AND P0, PT, R6, 0x7c, PT ;  /* 0x0000007c0600780c */ /* 0x000fc40003f04270 */
[----:B0-----:R-:W-:-:S04]  /*a310*/  @P1 LOP3.LUT R3, R3, R2, RZ, 0x3c, !PT ;  /* 0x0000000203031212 */ /* 0x001fc800078e3cff */
[----:B------:R-:W-:-:S04]  /*a320*/  @P1 LOP3.LUT R2, R3, R2, RZ, 0x3c, !PT ;  /* 0x0000000203021212 */ /* 0x000fc800078e3cff */
[----:B------:R-:W-:-:S05]  /*a330*/  @P1 LOP3.LUT R3, R3, R2, RZ, 0x3c, !PT ;  /* 0x0000000203031212 */ /* 0x000fca00078e3cff */
[----:B------:R-:W2:Y:S04]  /*a340*/  @P1 LDG.E.U16 R28, desc[UR8][R2.64] ;  /* 0x00000008021c1981 */ /* 0x000ea8000c1e1500 */
[----:B--2---:R0:W-:Y:S04]  /*a350*/  STL [R1+0x60], R28 ;  /* 0x0000601c01007387 */ /* 0x0041e80000100800 */
[----:B0-----:R-:W2:Y:S04]  /*a360*/  LDL.LU R28, [R1+0xa2c] ;  /* 0x000a2c00011c7983 */ /* 0x001ea80000300800 */
[----:B------:R-:W3:Y:S04]  /*a370*/  LDL R2, [R1+0x2e0] ;  /* 0x0002e00001027983 */ /* 0x000ee80000100800 */
[----:B------:R-:W3:Y:S01]  /*a380*/  LDL R3, [R1+0x2e4] ;  /* 0x0002e40001037983 */ /* 0x000ee20000100800 */
[----:B------:R-:W-:-:S02]  /*a390*/  ISETP.GT.AND P1, PT, R6, 0x7d, PT ;  /* 0x0000007d0600780c */ /* 0x000fc40003f24270 */
        /* <DEDUP_REMOVED lines=8> */
[----:B------:R-:W3:Y:S01]  /*a420*/  LDL R3, [R1+0x2dc] ;  /* 0x0002dc0001037983 */ /* 0x000ee20000100800 */
[----:B------:R-:W-:-:S02]  /*a430*/  PRMT R27, RZ, 0x7610, R27 ;  /* 0x00007610ff1b7816 */ /* 0x000fc4000000001b */
[----:B------:R-:W-:Y:S02]  /*a440*/  ISETP.GT.AND P0, PT, R6, 0x7e, PT ;  /* 0x0000007e0600780c */ /* 0x000fe40003f04270 */
[----:B---3--:R-:W-:-:S04]  /*a450*/  @P1 LOP3.LUT R3, R3, R2, RZ, 0x3c, !PT ;  /* 0x0000000203031212 */ /* 0x008fc800078e3cff */
[----:B------:R-:W-:-:S04]  /*a460*/  @P1 LOP3.LUT R2, R3, R2, RZ, 0x3c, !PT ;  /* 0x0000000203021212 */ /* 0x000fc800078e3cff */
[----:B------:R-:W-:-:S05]  /*a470*/  @P1 LOP3.LUT R3, R3, R2, RZ, 0x3c, !PT ;  /* 0x0000000203031212 */ /* 0x000fca00078e3cff */
[----:B------:R-:W3:Y:S04]  /*a480*/  @P1 LDG.E.U16 R27, desc[UR8][R2.64] ;  /* 0x00000008021b1981 */ /* 0x000ee8000c1e1500 */
[----:B------:R-:W4:Y:S04]  /*a490*/  LDL R2, [R1+0x2d0] ;  /* 0x0002d00001027983 */ /* 0x000f280000100800 */
[----:B------:R-:W4:Y:S01]  /*a4a0*/  LDL R3, [R1+0x2d4] ;  /* 0x0002d40001037983 */ /* 0x000f220000100800 */
[----:B--2---:R-:W-:Y:S02]  /*a4b0*/  PRMT R28, RZ, 0x7610, R28 ;  /* 0x00007610ff1c7816 */ /* 0x004fe4000000001c */
[----:B------:R-:W-:Y:S01]  /*a4c0*/  ISETP.GT.AND P2, PT, R6, 0x7f, PT ;  /* 0x0000007f0600780c */ /* 0x000fe20003f44270 */
[----:B---3--:R0:W-:Y:S01]  /*a4d0*/  STL [R1+0x58], R27 ;  /* 0x0000581b01007387 */ /* 0x0081e20000100800 */
[----:B------:R-:W-:Y:S01]  /*a4e0*/  PRMT R26, RZ, 0x7610, R26 ;  /* 0x00007610ff1a7816 */ /* 0x000fe2000000001a */
[----:B0-----:R-:W0:Y:S01]  /*a4f0*/  S2R R27, SR_TID.X ;  /* 0x00000000001b7919 */ /* 0x001e220000002100 */
[----:B----4-:R-:W-:-:S04]  /*a500*/  @P0 LOP3.LUT R3, R3, R2, RZ, 0x3c, !PT ;  /* 0x0000000203030212 */ /* 0x010fc800078e3cff */
[----:B------:R-:W-:-:S04]  /*a510*/  @P0 LOP3.LUT R2, R3, R2, RZ, 0x3c, !PT ;  /* 0x0000000203020212 */ /* 0x000fc800078e3cff */
[----:B------:R-:W-:-:S05]  /*a520*/  @P0 LOP3.LUT R3, R3, R2, RZ, 0x3c, !PT ;  /* 0x0000000203030212 */ /* 0x000fca00078e3cff */
[----:B------:R-:W2:Y:S01]  /*a530*/  @P0 LDG.E.U16 R28, desc[UR8][R2.64] ;  /* 0x00000008021c0981 */ /* 0x000ea2000c1e1500 */
[----:B0-----:R-:W-:-:S04]  /*a540*/  LOP3.LUT R27, R27, 0x3f, RZ, 0xc0, !PT ;  /* 0x0000003f1b1b7812 */ /* 0x001fc800078ec0ff */
[----:B------:R-:W-:Y:S01]  /*a550*/  LOP3.LUT R27, R27, 0x40, RZ, 0xfc, !PT ;  /* 0x000000401b1b7812 */ /* 0x000fe200078efcff */
[----:B--2---:R0:W-:Y:S04]  /*a560*/  STL [R1+0x54], R28 ;  /* 0x0000541c01007387 */ /* 0x0041e80000100800 */
[----:B0-----:R-:W2:Y:S04]  /*a570*/  LDL.LU R28, [R1+0xa24] ;  /* 0x000a2400011c7983 */ /* 0x001ea80000300800 */
[----:B------:R-:W3:Y:S04]  /*a580*/  LDL R2, [R1+0x2c8] ;  /* 0x0002c80001027983 */ /* 0x000ee80000100800 */
[----:B------:R-:W3:Y:S02]  /*a590*/  LDL R3, [R1+0x2cc] ;  /* 0x0002cc0001037983 */ /* 0x000ee40000100800 */
[----:B---3--:R-:W-:-:S04]  /*a5a0*/  @P2 LOP3.LUT R3, R3, R2, RZ, 0x3c, !PT ;  /* 0x0000000203032212 */ /* 0x008fc800078e3cff */
[----:B------:R-:W-:-:S04]  /*a5b0*/  @P2 LOP3.LUT R2, R3, R2, RZ, 0x3c, !PT ;  /* 0x0000000203022212 */ /* 0x000fc800078e3cff */
[----:B------:R-:W-:-:S05]  /*a5c0*/  @P2 LOP3.LUT R3, R3, R2, RZ, 0x3c, !PT ;  /* 0x0000000203032212 */ /* 0x000fca00078e3cff */
[----:B------:R-:W3:Y:S01]  /*a5d0*/  @P2 LDG.E.U16 R26, desc[UR8][R2.64] ;  /* 0x00000008021a2981 */ /* 0x000ee2000c1e1500 */
[----:B------:R-:W-:-:S03]  /*a5e0*/  ISETP.GE.AND P1, PT, R27, R6, PT ;  /* 0x000000061b00720c */ /* 0x000fc60003f26270 */
[----:B------:R-:W4:Y:S01]  /*a5f0*/  LDL.LU R27, [R1+0xa20] ;  /* 0x000a2000011b7983 */ /* 0x000f220000300800 */
[----:B------:R-:W-:Y:S01]  /*a600*/  PRMT R25, RZ, 0x7610, R25 ;  /* 0x00007610ff197816 */ /* 0x000fe20000000019 */
[----:B------:R-:W-:Y:S06]  /*a610*/  BAR.SYNC.DEFER_BLOCKING 0x0 ;  /* 0x0000000000007b1d */ /* 0x000fec0000010000 */
[----:B---3--:R0:W-:Y:S04]  /*a620*/  STL [R1+0x50], R26 ;  /* 0x0000501a01007387 */ /* 0x0081e80000100800 */
[----:B0-----:R-:W3:Y:S04]  /*a630*/  LDL.LU R26, [R1+0xa1c] ;  /* 0x000a1c00011a7983 */ /* 0x001ee80000300800 */
[----:B------:R-:W2:Y:S04]  /*a640*/  LDL R2, [R1+0x2b8] ;  /* 0x0002b80001027983 */ /* 0x000ea80000100800 */
[----:B------:R-:W2:Y:S02]  /*a650*/  LDL R3, [R1+0x2bc] ;  /* 0x0002bc0001037983 */ /* 0x000ea40000100800 */
[----:B--2---:R-:W-:-:S04]  /*a660*/  @!P1 LOP3.LUT R3, R3, R2, RZ, 0x3c, !PT ;  /* 0x0000000203039212 */ /* 0x004fc800078e3cff */
[----:B------:R-:W-:-:S04]  /*a670*/  @!P1 LOP3.LUT R2, R3, R2, RZ, 0x3c, !PT ;  /* 0x0000000203029212 */ /* 0x000fc800078e3cff */
[----:B------:R-:W-:-:S05]  /*a680*/  @!P1 LOP3.LUT R3, R3, R2, RZ, 0x3c, !PT ;  /* 0x0000000203039212 */ /* 0x000fca00078e3cff */
[----:B------:R-:W2:Y:S04]  /*a690*/  @!P1 LDG.E.U16 R25, desc[UR8][R2.64] ;  /* 0x0000000802199981 */ /* 0x000ea8000c1e1500 */
[----:B--2---:R0:W-:Y:S04]  /*a6a0*/  STL [R1+0x4c], R25 ;  /* 0x00004c1901007387 */ /* 0x0041e80000100800 */
[----:B0-----:R-:W2:Y:S04]  /*a6b0*/  LDL.LU R25, [R1+0xa18] ;  /* 0x000a180001197983 */ /* 0x001ea80000300800 */
[----:B------:R-:W2:Y:S04]  /*a6c0*/  LDL R2, [R1+0x2a8] ;  /* 0x0002a80001027983 */ /* 0x000ea80000100800 */
[----:B------:R-:W2:Y:S01]  /*a6d0*/  LDL R3, [R1+0x2ac] ;  /* 0x0002ac0001037983 */ /* 0x000ea20000100800 */
[----:B------:R-:W-:-:S02]  /*a6e0*/  PRMT R24, RZ, 0x7610, R24 ;  /* 0x00007610ff187816 */ /* 0x000fc40000000018 */
        /* <DEDUP_REMOVED lines=30> */
[----:B------:R0:W2:Y:S04]  /*a8d0*/  @!P1 LDG.E.U16 R29, desc[UR8][R2.64] ;  /* 0x00000008021d9981 */ /* 0x0000a8000c1e1500 */
[----:B------:R-:W0:Y:S04]  /*a8e0*/  LDL R2, [R1+0x268] ;  /* 0x0002680001027983 */ /* 0x000e280000100800 */
[----:B------:R-:W0:Y:S01]  /*a8f0*/  LDL R3, [R1+0x26c] ;  /* 0x00026c0001037983 */ /* 0x000e220000100800 */
[----:B------:R-:W-:Y:S02]  /*a900*/  PRMT R21, RZ, 0x7610, R21 ;  /* 0x00007610ff157816 */ /* 0x000fe40000000015 */
[----:B0-----:R-:W-:-:S04]  /*a910*/  @!P1 LOP3.LUT R3, R3, R2, RZ, 0x3c, !PT ;  /* 0x0000000203039212 */ /* 0x001fc800078e3cff */
[----:B------:R-:W-:-:S04]  /*a920*/  @!P1 LOP3.LUT R2, R3, R2, RZ, 0x3c, !PT ;  /* 0x0000000203029212 */ /* 0x000fc800078e3cff */
[----:B------:R-:W-:-:S05]  /*a930*/  @!P1 LOP3.LUT R3, R3, R2, RZ, 0x3c, !PT ;  /* 0x0000000203039212 */ /* 0x000fca00078e3cff */
[----:B------:R-:W3:Y:S04]  /*a940*/  @!P1 LDG.E.U16 R21, desc[UR8][R2.64] ;  /* 0x0000000802159981 */ /* 0x000ee8000c1e1500 */
[----:B--2---:R0:W-:Y:S04]  /*a950*/  STL [R1+0x998], R29 ;  /* 0x0009981d01007387 */ /* 0x0041e80000100800 */
[----:B0-----:R-:W2:Y:S04]  /*a960*/  LDL R29, [R1+0x6c8] ;  /* 0x0006c800011d7983 */ /* 0x001ea80000100800 */
[----:B---3--:R0:W-:Y:S04]  /*a970*/  STL [R1+0x38], R21 ;  /* 0x0000381501007387 */ /* 0x0081e80000100800 */
[----:B0-----:R-:W3:Y:S04]  /*a980*/  LDL.LU R21, [R1+0xa08] ;  /* 0x000a080001157983 */ /* 0x001ee80000300800 */
        /* <DEDUP_REMOVED lines=8> */
[----:B------:R-:W2:Y:S04]  /*aa10*/  LDL R2, [R1+0x248] ;  /* 0x0002480001027983 */ /* 0x000ea80000100800 */
[----:B------:R-:W2:Y:S01]  /*aa20*/  LDL R3, [R1+0x24c] ;  /* 0x00024c0001037983 */ /* 0x000ea20000100800 */
[----:B0-----:R-:W0:Y:S02]  /*aa30*/  S2R R28, SR_TID.X ;  /* 0x00000000001c7919 */ /* 0x001e240000002100 */
[----:B0-----:R-:W-:-:S05]  /*aa40*/  LOP3.LUT R28, R28, 0x3f, RZ, 0xc0, !PT ;  /* 0x0000003f1c1c7812 */ /* 0x001fca00078ec0ff */
[----:B------:R-:W-:-:S05]  /*aa50*/  IMAD.SHL.U32 R28, R28, 0x2, RZ ;  /* 0x000000021c1c7824 */ /* 0x000fca00078e00ff */
[----:B------:R0:W-:Y:S02]  /*aa60*/  STS.U16 [R28+UR5], R20 ;  /* 0x000000141c007988 */ /* 0x0001e40008000405 */
[----:B0-----:R-:W-:Y:S02]  /*aa70*/  PRMT R28, RZ, 0x7610, R28 ;  /* 0x00007610ff1c7816 */ /* 0x001fe4000000001c */
[----:B--2---:R-:W-:-:S04]  /*aa80*/  @!P1 LOP3.LUT R3, R3, R2, RZ, 0x3c, !PT ;  /* 0x0000000203039212 */ /* 0x004fc800078e3cff */
[----:B------:R-:W-:-:S04]  /*aa90*/  @!P1 LOP3.LUT R2, R3, R2, RZ, 0x3c, !PT ;  /* 0x0000000203029212 */ /* 0x000fc800078e3cff */
[----:B------:R-:W-:-:S05]  /*aaa0*/  @!P1 LOP3.LUT R3, R3, R2, RZ, 0x3c, !PT ;  /* 0x0000000203039212 */ /* 0x000fca00078e3cff */
[----:B------:R-:W2:Y:S04]  /*aab0*/  @!P1 LDG.E.U16 R28, desc[UR8][R2.64] ;  /* 0x00000008021c9981 */ /* 0x000ea8000c1e1500 */
[----:B--2---:R-:W-:Y:S04]  /*aac0*/  STL [R1+0x30], R28 ;  /* 0x0000301c01007387 */ /* 0x004fe80000100800 */
[----:B------:R-:W2:Y:S04]  /*aad0*/  LDL R2, [R1+0x238] ;  /* 0x0002380001027983 */ /* 0x000ea80000100800 */
[----:B------:R-:W2:Y:S01]  /*aae0*/  LDL R3, [R1+0x23c] ;  /* 0x00023c0001037983 */ /* 0x000ea20000100800 */
[----:B----4-:R-:W-:-:S02]  /*aaf0*/  PRMT R27, RZ, 0x7610, R27 ;  /* 0x00007610ff1b7816 */ /* 0x010fc4000000001b */
[----:B--2---:R-:W-:-:S04]  /*ab00*/  @!P1 LOP3.LUT R3, R3, R2, RZ, 0x3c, !PT ;  /* 0x0000000203039212 */ /* 0x004fc800078e3cff */
[----:B------:R-:W-:-:S04]  /*ab10*/  @!P1 LOP3.LUT R2, R3, R2, RZ, 0x3c, !PT ;  /* 0x0000000203029212 */ /* 0x000fc800078e3cff */
[----:B------:R-:W-:-:S05]  /*ab20*/  @!P1 LOP3.LUT R3, R3, R2, RZ, 0x3c, !PT ;  /* 0x0000000203039212 */ /* 0x000fca00078e3cff */
[----:B------:R0:W2:Y:S04]  /*ab30*/  @!P1 LDG.E.U16 R27, desc[UR8][R2.64] ;  /* 0x00000008021b9981 */ /* 0x0000a8000c1e1500 */
[----:B------:R-:W4:Y:S01]  /*ab40*/  LDL R3, [R1+0x6c4] ;  /* 0x0006c40001037983 */ /* 0x000f220000100800 */
[----:B------:R-:W-:Y:S01]  /*ab50*/  PRMT R26, RZ, 0x7610, R26 ;  /* 0x00007610ff1a7816 */ /* 0x000fe2000000001a */
[----:B0-----:R-:W-:Y:S02]  /*ab60*/  @!P1 IMAD.MOV.U32 R2, RZ, RZ, R29 ;  /* 0x000000ffff029224 */ /* 0x001fe400078e001d */
[----:B--2---:R0:W-:Y:S01]  /*ab70*/  STL [R1+0x9a0], R27 ;  /* 0x0009a01b01007387 */ /* 0x0041e20000100800 */
[----:B------:R-:W-:-:S03]  /*ab80*/  PRMT R25, RZ, 0x7610, R25 ;  /* 0x00007610ff197816 */ /* 0x000fc60000000019 */
[----:B------:R-:W2:Y:S04]  /*ab90*/  LDL R29, [R1+0x6fc] ;  /* 0x0006fc00011d7983 */ /* 0x000ea80000100800 */
[----:B0-----:R-:W2:Y:S04]  /*aba0*/  LDL R27, [R1+0x6dc] ;  /* 0x0006dc00011b7983 */ /* 0x001ea80000100800 */
[----:B----4-:R2:W4:Y:S04]  /*abb0*/  @!P1 LDG.E.U16 R26, desc[UR8][R2.64] ;  /* 0x00000008021a9981 */ /* 0x010528000c1e1500 */
[----:B------:R-:W3:Y:S01]  /*abc0*/  LDL R3, [R1+0x6d0] ;  /* 0x0006d00001037983 */ /* 0x000ee20000100800 */
[----:B--2---:R-:W-:-:S03]  /*abd0*/  @!P1 IMAD.MOV.U32 R2, RZ, RZ, R27 ;  /* 0x000000ffff029224 */ /* 0x004fc600078e001b */
[----:B----4-:R0:W-:Y:S01]  /*abe0*/  STL [R1+0x99c], R26 ;  /* 0x00099c1a01007387 */ /* 0x0101e20000100800 */
[----:B------:R-:W-:-:S03]  /*abf0*/  PRMT R24, RZ, 0x7610, R24 ;  /* 0x00007610ff187816 */ /* 0x000fc60000000018 */
[----:B------:R-:W2:Y:S04]  /*ac00*/  LDL R27, [R1+0x700] ;  /* 0x00070000011b7983 */ /* 0x000ea80000100800 */
[----:B---3--:R-:W3:Y:S04]  /*ac10*/  @!P1 LDG.E.U16 R25, desc[UR8][R2.64] ;  /* 0x0000000802199981 */ /* 0x008ee8000c1e1500 */
[----:B0-----:R-:W4:Y:S04]  /*ac20*/  LDL R26, [R1+0x70c] ;  /* 0x00070c00011a7983 */ /* 0x001f280000100800 */
[----:B------:R-:W2:Y:S04]  /*ac30*/  LDL R2, [R1+0x6e0] ;  /* 0x0006e00001027983 */ /* 0x000ea80000100800 */
[----:B------:R-:W2:Y:S01]  /*ac40*/  LDL R3, [R1+0x6ec] ;  /* 0x0006ec0001037983 */ /* 0x000ea20000100800 */
[----:B------:R-:W0:Y:S03]  /*ac50*/  S2R R28, SR_TID.X ;  /* 0x00000000001c7919 */ /* 0x000e260000002100 */
[----:B---3--:R1:W-:Y:S01]  /*ac60*/  STL [R1+0x9a4], R25 ;  /* 0x0009a41901007387 */ /* 0x0083e20000100800 */
[----:B--2---:R-:W-:-:S03]  /*ac70*/  @!P1 LOP3.LUT R3, R3, R2, RZ, 0x3c, !PT ;  /* 0x0000000203039212 */ /* 0x004fc600078e3cff */
[----:B-1----:R-:W2:Y:S01]  /*ac80*/  LDL R25, [R1+0x71c] ;  /* 0x00071c0001197983 */ /* 0x002ea20000100800 */
[----:B------:R-:W-:-:S04]  /*ac90*/  @!P1 LOP3.LUT R2, R3, R2, RZ, 0x3c, !PT ;  /* 0x0000000203029212 */ /* 0x000fc800078e3cff */
[----:B------:R-:W-:-:S05]  /*aca0*/  @!P1 LOP3.LUT R3, R3, R2, RZ, 0x3c, !PT ;  /* 0x0000000203039212 */ /* 0x000fca00078e3cff */
[----:B------:R1:W3:Y:S04]  /*acb0*/  @!P1 LDG.E.U16 R24, desc[UR8][R2.64] ;  /* 0x0000000802189981 */ /* 0x0002e8000c1e1500 */
[----:B------:R-:W2:Y:S01]  /*acc0*/  LDL R3, [R1+0x6f0] ;  /* 0x0006f00001037983 */ /* 0x000ea20000100800 */
[----:B0-----:R-:W-:-:S05]  /*acd0*/  LOP3.LUT R28, R28, 0x3f, RZ, 0xc0, !PT ;  /* 0x0000003f1c1c7812 */ /* 0x001fca00078ec0ff */
[----:B------:R-:W-:Y:S02]  /*ace0*/  IMAD.SHL.U32 R28, R28, 0x2, RZ ;  /* 0x000000021c1c7824 */ /* 0x000fe400078e00ff */
[----:B-1----:R-:W-:-:S03]  /*acf0*/  @!P1 IMAD.MOV.U32 R2, RZ, RZ, R29 ;  /* 0x000000ffff029224 */ /* 0x002fc600078e001d */
[----:B------:R0:W-:Y:S04]  /*ad00*/  STS.U16 [R28+UR5+0x1400], R5 ;  /* 0x001400051c007988 */ /* 0x0001e80008000405 */
[----:B------:R1:W-:Y:S01]  /*ad10*/  STS.U16 [R28+UR5+0x1800], R4 ;  /* 0x001800041c007988 */ /* 0x0003e20008000405 */
[----:B0-----:R-:W-:Y:S02]  /*ad20*/  PRMT R5, RZ, 0x7610, R5 ;  /* 0x00007610ff057816 */ /* 0x001fe40000000005 */
[----:B-1----:R-:W-:-:S04]  /*ad30*/  PRMT R4, RZ, 0x7610, R4 ;  /* 0x00007610ff047816 */ /* 0x002fc80000000004 */
[----:B--2---:R4:W2:Y:S02]  /*ad40*/  @!P1 LDG.E.U16 R5, desc[UR8][R2.64] ;  /* 0x0000000802059981 */ /* 0x0048a4000c1e1500 */
[----:B----4-:R-:W-:Y:S02]  /*ad50*/  @!P1 IMAD.MOV.U32 R2, RZ, RZ, R26 ;  /* 0x000000ffff029224 */ /* 0x010fe400078e001a */
[----:B------:R-:W-:-:S05]  /*ad60*/  @!P1 IMAD.MOV.U32 R3, RZ, RZ, R27 ;  /* 0x000000ffff039224 */ /* 0x000fca00078e001b */
[----:B------:R0:W4:Y:S04]  /*ad70*/  @!P1 LDG.E.U16 R4, desc[UR8][R2.64] ;  /* 0x0000000802049981 */ /* 0x000128000c1e1500 */
[----:B---3--:R1:W-:Y:S04]  /*ad80*/  STL [R1+0x9a8], R24 ;  /* 0x0009a81801007387 */ /* 0x0083e80000100800 */
[----:B------:R-:W3:Y:S04]  /*ad90*/  LDL R29, [R1+0x728] ;  /* 0x00072800011d7983 */ /* 0x000ee80000100800 */
[----:B-1----:R-:W3:Y:S01]  /*ada0*/  LDL R24, [R1+0x710] ;  /* 0x0007100001187983 */ /* 0x002ee20000100800 */
[----:B0-----:R-:W-:-:S03]  /*adb0*/  PRMT R3, RZ, 0x7610, R3 ;  /* 0x00007610ff037816 */ /* 0x001fc60000000003 */
[----:B------:R-:W-:Y:S04]  /*adc0*/  STS.U16 [R28+UR5+0x1c00], R7 ;  /* 0x001c00071c007988 */ /* 0x000fe80008000405 */
[----:B--2---:R0:W-:Y:S04]  /*add0*/  STL [R1+0x9ac], R5 ;  /* 0x0009ac0501007387 */ /* 0x0041e80000100800 */
[----:B------:R-:W2:Y:S04]  /*ade0*/  LDL R27, [R1+0x2c0] ;  /* 0x0002c000011b7983 */ /* 0x000ea80000100800 */
[----:B------:R-:W2:Y:S04]  /*adf0*/  LDL R26, [R1+0x2c4] ;  /* 0x0002c400011a7983 */ /* 0x000ea80000100800 */
[----:B0-----:R-:W2:Y:S04]  /*ae00*/  LDL R5, [R1+0x720] ;  /* 0x0007200001057983 */ /* 0x001ea80000100800 */
[----:B----4-:R0:W-:Y:S02]  /*ae10*/  STL [R1+0x9b0], R4 ;  /* 0x0009b00401007387 */ /* 0x0101e40000100800 */
[----:B0-----:R-:W0:Y:S01]  /*ae20*/  S2R R4, SR_TID.X ;  /* 0x0000000000047919 */ /* 0x001e220000002100 */
[----:B---3--:R-:W-:-:S02]  /*ae30*/  @!P1 IMAD.MOV.U32 R7, RZ, RZ, R24 ;  /* 0x000000ffff079224 */ /* 0x008fc400078e0018 */
[----:B------:R-:W3:Y:S01]  /*ae40*/  LDL R24, [R1+0x2b4] ;  /* 0x0002b40001187983 */ /* 0x000ee20000100800 */
[----:B0-----:R-:W-:-:S04]  /*ae50*/  LOP3.LUT R4, R4, 0x3f, RZ, 0xc0, !PT ;  /* 0x0000003f04047812 */ /* 0x001fc800078ec0ff */
[----:B------:R-:W-:Y:S01]  /*ae60*/  ISETP.GE.AND P0, PT, R4, R6, PT ;  /* 0x000000060400720c */ /* 0x000fe20003f06270 */
[----:B------:R-:W-:Y:S02]  /*ae70*/  @!P1 IMAD.MOV.U32 R6, RZ, RZ, R25 ;  /* 0x000000ffff069224 */ /* 0x000fe400078e0019 */
[----:B------:R-:W4:Y:S04]  /*ae80*/  LDL R25, [R1+0x2b0] ;  /* 0x0002b00001197983 */ /* 0x000f280000100800 */
[----:B------:R0:W4:Y:S01]  /*ae90*/  @!P1 LDG.E.U16 R3, desc[UR8][R6.64] ;  /* 0x0000000806039981 */ /* 0x000122000c1e1500 */
[----:B------:R-:W-:Y:S02]  /*aea0*/  PRMT R2, RZ, 0x7610, R2 ;  /* 0x00007610ff027816 */ /* 0x000fe40000000002 */
[----:B------:R-:W-:Y:S01]  /*aeb0*/  PRMT R23, RZ, 0x7610, R23 ;  /* 0x00007610ff177816 */ /* 0x000fe20000000017 */
[----:B0-----:R-:W-:Y:S01]  /*aec0*/  @!P1 IMAD.MOV.U32 R6, RZ, RZ, R29 ;  /* 0x000000ffff069224 */ /* 0x001fe200078e001d */
[----:B------:R-:W-:Y:S01]  /*aed0*/  PRMT R22, RZ, 0x7610, R22 ;  /* 0x00007610ff167816 */ /* 0x000fe20000000016 */
[----:B--2---:R-:W-:-:S05]  /*aee0*/  @!P1 IMAD.MOV.U32 R7, RZ, RZ, R5 ;  /* 0x000000ffff079224 */ /* 0x004fca00078e0005 */
[----:B------:R0:W2:Y:S02]  /*aef0*/  @!P1 LDG.E.U16 R2, desc[UR8][R6.64] ;  /* 0x0000000806029981 */ /* 0x0000a4000c1e1500 */
[----:B0-----:R-:W-:Y:S02]  /*af00*/  @!P0 IMAD.MOV.U32 R6, RZ, RZ, R26 ;  /* 0x000000ffff068224 */ /* 0x001fe400078e001a */
[----:B------:R-:W-:-:S05]  /*af10*/  @!P0 IMAD.MOV.U32 R7, RZ, RZ, R27 ;  /* 0x000000ffff078224 */ /* 0x000fca00078e001b */
[----:B------:R3:W2:Y:S02]  /*af20*/  @!P0 LDG.E.U16 R23, desc[UR8][R6.64] ;  /* 0x0000000806178981 */ /* 0x0006a4000c1e1500 */
[----:B---3--:R-:W-:Y:S02]  /*af30*/  @!P0 IMAD.MOV.U32 R6, RZ, RZ, R24 ;  /* 0x000000ffff068224 */ /* 0x008fe400078e0018 */
[----:B----4-:R-:W-:Y:S01]  /*af40*/  @!P0 IMAD.MOV.U32 R7, RZ, RZ, R25 ;  /* 0x000000ffff078224 */ /* 0x010fe200078e0019 */
[----:B------:R0:W-:Y:S04]  /*af50*/  STL [R1+0x9b4], R3 ;  /* 0x0009b40301007387 */ /* 0x0001e80000100800 */
[----:B------:R-:W3:Y:S04]  /*af60*/  LDL R5, [R1+0x2a0] ;  /* 0x0002a00001057983 */ /* 0x000ee80000100800 */
[----:B------:R-:W4:Y:S04]  /*af70*/  LDL R4, [R1+0x2a4] ;  /* 0x0002a40001047983 */ /* 0x000f280000100800 */
[----:B------:R3:W4:Y:S01]  /*af80*/  @!P0 LDG.E.U16 R22, desc[UR8][R6.64] ;  /* 0x0000000806168981 */ /* 0x000722000c1e1500 */
[----:B------:R-:W-:-:S03]  /*af90*/  PRMT R21, RZ, 0x7610, R21 ;  /* 0x00007610ff157816 */ /* 0x000fc60000000015 */
[----:B--2---:R1:W-:Y:S04]  /*afa0*/  STL [R1+0x9b8], R2 ;  /* 0x0009b80201007387 */ /* 0x0043e80000100800 */
[----:B0-----:R-:W2:Y:S04]  /*afb0*/  LDL R3, [R1+0x290] ;  /* 0x0002900001037983 */ /* 0x001ea80000100800 */
[----:B-1----:R-:W2:Y:S04]  /*afc0*/  LDL R2, [R1+0x294] ;  /* 0x0002940001027983 */ /* 0x002ea80000100800 */
[----:B------:R-:W-:Y:S04]  /*afd0*/  STL [R1+0x9bc], R23 ;  /* 0x0009bc1701007387 */ /* 0x000fe80000100800 */
[----:B------:R-:W2:Y:S04]  /*afe0*/  LDL R25, [R1+0x280] ;  /* 0x0002800001197983 */ /* 0x000ea80000100800 */
[----:B------:R-:W2:Y:S01]  /*aff0*/  LDL R24, [R1+0x284] ;  /* 0x0002840001187983 */ /* 0x000ea20000100800 */
[----:B---3--:R-:W-:-:S02]  /*b000*/  @!P0 IMAD.MOV.U32 R7, RZ, RZ, R5 ;  /* 0x000000ffff078224 */ /* 0x008fc400078e0005 */
[----:B----4-:R-:W-:Y:S01]  /*b010*/  @!P0 IMAD.MOV.U32 R6, RZ, RZ, R4 ;  /* 0x000000ffff068224 */ /* 0x010fe200078e0004 */
[----:B------:R-:W-:Y:S04]  /*b020*/  STL [R1+0x9c0], R22 ;  /* 0x0009c01601007387 */ /* 0x000fe80000100800 */
[----:B------:R-:W3:Y:S04]  /*b030*/  LDL R5, [R1+0x270] ;  /* 0x0002700001057983 */ /* 0x000ee80000100800 */
[----:B------:R-:W4:Y:S04]  /*b040*/  LDL R4, [R1+0x274] ;  /* 0x0002740001047983 */ /* 0x000f280000100800 */
[----:B------:R2:W4:Y:S01]  /*b050*/  @!P0 LDG.E.U16 R21, desc[UR8][R6.64] ;  /* 0x0000000806158981 */ /* 0x000522000c1e1500 */
[----:B------:R-:W-:-:S03]  /*b060*/  PRMT R20, RZ, 0x7610, R20 ;  /* 0x00007610ff147816 */ /* 0x000fc60000000014 */
[----:B------:R0:W-:Y:S04]  /*b070*/  STS.U16 [R28+UR5+0x400], R19 ;  /* 0x000400131c007988 */ /* 0x0001e80008000405 */
[----:B------:R1:W-:Y:S01]  /*b080*/  STS.U16 [R28+UR5+0x800], R18 ;  /* 0x000800121c007988 */ /* 0x0003e20008000405 */
[----:B0-----:R-:W-:Y:S02]  /*b090*/  PRMT R19, RZ, 0x7610, R19 ;  /* 0x00007610ff137816 */ /* 0x001fe40000000013 */
[----:B-1----:R-:W-:Y:S01]  /*b0a0*/  PRMT R18, RZ, 0x7610, R18 ;  /* 0x00007610ff127816 */ /* 0x002fe20000000012 */
[----:B--2---:R-:W-:Y:S02]  /*b0b0*/  @!P0 IMAD.MOV.U32 R7, RZ, RZ, R3 ;  /* 0x000000ffff078224 */ /* 0x004fe400078e0003 */
[----:B------:R-:W-:-:S05]  /*b0c0*/  @!P0 IMAD.MOV.U32 R6, RZ, RZ, R2 ;  /* 0x000000ffff068224 */ /* 0x000fca00078e0002 */
[----:B------:R0:W2:Y:S02]  /*b0d0*/  @!P0 LDG.E.U16 R20, desc[UR8][R6.64] ;  /* 0x0000000806148981 */ /* 0x0000a4000c1e1500 */
[----:B0-----:R-:W-:Y:S02]  /*b0e0*/  @!P0 IMAD.MOV.U32 R6, RZ, RZ, R24 ;  /* 0x000000ffff068224 */ /* 0x001fe400078e0018 */
[----:B------:R-:W-:-:S05]  /*b0f0*/  @!P0 IMAD.MOV.U32 R7, RZ, RZ, R25 ;  /* 0x000000ffff078224 */ /* 0x000fca00078e0019 */
[----:B------:R3:W2:Y:S02]  /*b100*/  @!P0 LDG.E.U16 R19, desc[UR8][R6.64] ;  /* 0x0000000806138981 */ /* 0x0006a4000c1e1500 */
[----:B---3--:R-:W-:Y:S02]  /*b110*/  @!P0 IMAD.MOV.U32 R7, RZ, RZ, R5 ;  /* 0x000000ffff078224 */ /* 0x008fe400078e0005 */
[----:B----4-:R-:W-:-:S05]  /*b120*/  @!P0 IMAD.MOV.U32 R6, RZ, RZ, R4 ;  /* 0x000000ffff068224 */ /* 0x010fca00078e0004 */
[----:B------:R-:W3:Y:S04]  /*b130*/  @!P0 LDG.E.U16 R18, desc[UR8][R6.64] ;  /* 0x0000000806128981 */ /* 0x000ee8000c1e1500 */
[----:B------:R-:W-:Y:S04]  /*b140*/  STL [R1+0x9c4], R21 ;  /* 0x0009c41501007387 */ /* 0x000fe80000100800 */
[----:B------:R-:W4:Y:S04]  /*b150*/  LDL R3, [R1+0x260] ;  /* 0x0002600001037983 */ /* 0x000f280000100800 */
[----:B------:R-:W4:Y:S04]  /*b160*/  LDL R2, [R1+0x264] ;  /* 0x0002640001027983 */ /* 0x000f280000100800 */
[----:B------:R-:W4:Y:S04]  /*b170*/  LDL.LU R23, [R1+0x208] ;  /* 0x0002080001177983 */ /* 0x000f280000300800 */
[----:B------:R0:W-:Y:S02]  /*b180*/  STS.U16 [R28+UR5+0xc00], R17 ;  /* 0x000c00111c007988 */ /* 0x0001e40008000405 */
[----:B0-----:R-:W-:-:S02]  /*b190*/  PRMT R17, RZ, 0x7610, R17 ;  /* 0x00007610ff117816 */ /* 0x001fc40000000011 */
[----:B--2---:R0:W-:Y:S04]  /*b1a0*/  STL [R1+0x9c8], R20 ;  /* 0x0009c81401007387 */ /* 0x0041e80000100800 */
[----:B------:R-:W2:Y:S04]  /*b1b0*/  LDL.LU R24, [R1+0x1f0] ;  /* 0x0001f00001187983 */ /* 0x000ea80000300800 */
[----:B------:R1:W-:Y:S04]  /*b1c0*/  STL [R1+0x9cc], R19 ;  /* 0x0009cc1301007387 */ /* 0x0003e80000100800 */
[----:B0-----:R-:W2:Y:S04]  /*b1d0*/  LDL R20, [R1+0x250] ;  /* 0x0002500001147983 */ /* 0x001ea80000100800 */
[----:B-1----:R-:W2:Y:S04]  /*b1e0*/  LDL R19, [R1+0x254] ;  /* 0x0002540001137983 */ /* 0x002ea80000100800 */
[----:B------:R-:W2:Y:S04]  /*b1f0*/  LDL.LU R27, [R1+0x1dc] ;  /* 0x0001dc00011b7983 */ /* 0x000ea80000300800 */
[----:B---3--:R-:W-:Y:S04]  /*b200*/  STL [R1+0x9d0], R18 ;  /* 0x0009d01201007387 */ /* 0x008fe80000100800 */
[----:B------:R-:W3:Y:S04]  /*b210*/  LDL R5, [R1+0x240] ;  /* 0x0002400001057983 */ /* 0x000ee80000100800 */
[----:B------:R-:W3:Y:S01]  /*b220*/  LDL R4, [R1+0x244] ;  /* 0x0002440001047983 */ /* 0x000ee20000100800 */
[----:B----4-:R-:W-:-:S02]  /*b230*/  @!P0 IMAD.MOV.U32 R7, RZ, RZ, R3 ;  /* 0x000000ffff078224 */ /* 0x010fc400078e0003 */
[----:B------:R-:W-:Y:S01]  /*b240*/  @!P0 IMAD.MOV.U32 R6, RZ, RZ, R2 ;  /* 0x000000ffff068224 */ /* 0x000fe200078e0002 */
[----:B------:R0:W-:Y:S04]  /*b250*/  STS.U16 [R28+UR5+0x2000], R15 ;  /* 0x0020000f1c007988 */ /* 0x0001e80008000405 */
[----:B------:R2:W4:Y:S04]  /*b260*/  @!P0 LDG.E.U16 R17, desc[UR8][R6.64] ;  /* 0x0000000806118981 */ /* 0x000528000c1e1500 */
[----:B------:R1:W-:Y:S01]  /*b270*/  STS.U16 [R28+UR5+0x2800], R13 ;  /* 0x0028000d1c007988 */ /* 0x0003e20008000405 */
[----:B0-----:R-:W-:-:S03]  /*b280*/  PRMT R15, RZ, 0x7610, R15 ;  /* 0x00007610ff0f7816 */ /* 0x001fc6000000000f */
[----:B------:R-:W4:Y:S04]  /*b290*/  LDL R3, [R1+0x234] ;  /* 0x0002340001037983 */ /* 0x000f280000100800 */
[----:B------:R-:W4:Y:S01]  /*b2a0*/  LDL R2, [R1+0x6cc] ;  /* 0x0006cc0001027983 */ /* 0x000f220000100800 */
[----:B-1----:R-:W-:-:S03]  /*b2b0*/  PRMT R13, RZ, 0x7610, R13 ;  /* 0x00007610ff0d7816 */ /* 0x002fc6000000000d */
[----:B------:R-:W4:Y:S04]  /*b2c0*/  LDL.LU R25, [R1+0x1bc] ;  /* 0x0001bc0001197983 */ /* 0x000f280000300800 */
[----:B------:R-:W4:Y:S04]  /*b2d0*/  LDL.LU R26, [R1+0x1a0] ;  /* 0x0001a000011a7983 */ /* 0x000f280000300800 */
[----:B------:R-:W-:Y:S04]  /*b2e0*/  STS.U16 [R28+UR5+0x3800], R8 ;  /* 0x003800081c007988 */ /* 0x000fe80008000405 */
[----:B------:R0:W-:Y:S01]  /*b2f0*/  STS.U16 [R28+UR5+0x3c00], R9 ;  /* 0x003c00091c007988 */ /* 0x0001e20008000405 */
[----:B--2---:R-:W-:-:S02]  /*b300*/  @!P0 IMAD.MOV.U32 R7, RZ, RZ, R20 ;  /* 0x000000ffff078224 */ /* 0x004fc400078e0014 */
[----:B------:R-:W-:-:S05]  /*b310*/  @!P0 IMAD.MOV.U32 R6, RZ, RZ, R19 ;  /* 0x000000ffff068224 */ /* 0x000fca00078e0013 */
[----:B------:R3:W2:Y:S02]  /*b320*/  @!P0 LDG.E.U16 R15, desc[UR8][R6.64] ;  /* 0x00000008060f8981 */ /* 0x0006a4000c1e1500 */
[----:B---3--:R-:W-:Y:S02]  /*b330*/  @!P0 IMAD.MOV.U32 R7, RZ, RZ, R5 ;  /* 0x000000ffff078224 */ /* 0x008fe400078e0005 */
[----:B------:R-:W-:-:S05]  /*b340*/  @!P0 IMAD.MOV.U32 R6, RZ, RZ, R4 ;  /* 0x000000ffff068224 */ /* 0x000fca00078e0004 */
[----:B------:R1:W3:Y:S04]  /*b350*/  @!P0 LDG.E.U16 R13, desc[UR8][R6.64] ;  /* 0x00000008060d8981 */ /* 0x0002e8000c1e1500 */
[----:B----4-:R-:W-:Y:S04]  /*b360*/  STL [R1+0x9d4], R17 ;  /* 0x0009d41101007387 */ /* 0x010fe80000100800 */
[----:B0-----:R-:W4:Y:S04]  /*b370*/  LDL R9, [R1+0x6c0] ;  /* 0x0006c00001097983 */ /* 0x001f280000100800 */
[----:B------:R-:W4:Y:S01]  /*b380*/  LDL R8, [R1+0x6d4] ;  /* 0x0006d40001087983 */ /* 0x000f220000100800 */
[----:B------:R-:W-:-:S03]  /*b390*/  LOP3.LUT R29, R28, 0x10, RZ, 0x3c, !PT ;  /* 0x000000101c1d7812 */ /* 0x000fc600078e3cff */
[----:B------:R-:W-:Y:S01]  /*b3a0*/  STS.U16 [R28+UR5+0x1000], R16 ;  /* 0x001000101c007988 */ /* 0x000fe20008000405 */
[----:B-1----:R-:W-:-:S03]  /*b3b0*/  @!P0 IMAD.MOV.U32 R6, RZ, RZ, R2 ;  /* 0x000000ffff068224 */ /* 0x002fc600078e0002 */
[----:B------:R-:W-:Y:S01]  /*b3c0*/  STS.U16 [R28+UR5+0x2400], R14 ;  /* 0x0024000e1c007988 */ /* 0x000fe20008000405 */
[----:B------:R-:W-:-:S03]  /*b3d0*/  @!P0 IMAD.MOV.U32 R7, RZ, RZ, R3 ;  /* 0x000000ffff078224 */ /* 0x000fc600078e0003 */
[----:B------:R-:W-:Y:S04]  /*b3e0*/  STS.U16 [R28+UR5+0x2c00], R12 ;  /* 0x002c000c1c007988 */ /* 0x000fe80008000405 */
[----:B------:R-:W-:Y:S04]  /*b3f0*/  STS.U16 [R28+UR5+0x3000], R11 ;  /* 0x0030000b1c007988 */ /* 0x000fe80008000405 */
[----:B------:R0:W-:Y:S04]  /*b400*/  STS.U16 [R28+UR5+0x3400], R10 ;  /* 0x0034000a1c007988 */ /* 0x0001e80008000405 */
[----:B------:R-:W-:Y:S04]  /*b410*/  STS.U16 [R29+UR5+0x80], R23 ;  /* 0x000080171d007988 */ /* 0x000fe80008000405 */
[----:B------:R1:W-:Y:S01]  /*b420*/  STS.U16 [R29+UR5+0x480], R24 ;  /* 0x000480181d007988 */ /* 0x0003e20008000405 */
[----:B0-----:R-:W-:-:S06]  /*b430*/  PRMT R10, RZ, 0x7610, R10 ;  /* 0x00007610ff0a7816 */ /* 0x001fcc000000000a */
[----:B------:R0:W4:Y:S02]  /*b440*/  @!P0 LDG.E.U16 R10, desc[UR8][R6.64] ;  /* 0x00000008060a8981 */ /* 0x000124000c1e1500 */
[----:B0-----:R-:W-:Y:S02]  /*b450*/  PRMT R6, RZ, 0x7610, R6 ;  /* 0x00007610ff067816 */ /* 0x001fe40000000006 */
[----:B--2---:R-:W-:Y:S04]  /*b460*/  STL [R1+0x9d8], R15 ;  /* 0x0009d80f01007387 */ /* 0x004fe80000100800 */
[----:B------:R-:W2:Y:S04]  /*b470*/  LDL R5, [R1+0x6d8] ;  /* 0x0006d80001057983 */ /* 0x000ea80000100800 */
[----:B------:R-:W2:Y:S04]  /*b480*/  LDL R4, [R1+0x6e4] ;  /* 0x0006e40001047983 */ /* 0x000ea80000100800 */
[----:B---3--:R-:W-:Y:S04]  /*b490*/  STL [R1+0x9dc], R13 ;  /* 0x0009dc0d01007387 */ /* 0x008fe80000100800 */
[----:B-1----:R-:W3:Y:S04]  /*b4a0*/  LDL.LU R24, [R1+0x190] ;  /* 0x0001900001187983 */ /* 0x002ee80000300800 */
[----:B------:R-:W3:Y:S04]  /*b4b0*/  LDL R3, [R1+0x6e8] ;  /* 0x0006e80001037983 */ /* 0x000ee80000100800 */
[----:B------:R-:W3:Y:S04]  /*b4c0*/  LDL R2, [R1+0x6f4] ;  /* 0x0006f40001027983 */ /* 0x000ee80000100800 */
[----:B----4-:R2:W4:Y:S01]  /*b4d0*/  @!P0 LDG.E.U16 R6, desc[UR8][R8.64] ;  /* 0x0000000808068981 */ /* 0x010522000c1e1500 */
[----:B------:R-:W-:-:S02]  /*b4e0*/  PRMT R7, RZ, 0x7610, R7 ;  /* 0x00007610ff077816 */ /* 0x000fc40000000007 */
[----:B------:R-:W-:Y:S01]  /*b4f0*/  PRMT R11, RZ, 0x7610, R11 ;  /* 0x00007610ff0b7816 */ /* 0x000fe2000000000b */
[----:B------:R0:W-:Y:S04]  /*b500*/  STS.U16 [R29+UR5+0x880], R27 ;  /* 0x0008801b1d007988 */ /* 0x0001e80008000405 */
[----:B------:R-:W-:Y:S04]  /*b510*/  STL [R1+0x9e0], R10 ;  /* 0x0009e00a01007387 */ /* 0x000fe80000100800 */
[----:B0-----:R-:W4:Y:S01]  /*b520*/  LDL.LU R27, [R1+0x174] ;  /* 0x00017400011b7983 */ /* 0x001f220000300800 */
[----:B--2---:R-:W-:-:S02]  /*b530*/  @!P0 IMAD.MOV.U32 R9, RZ, RZ, R5 ;  /* 0x000000ffff098224 */ /* 0x004fc400078e0005 */
[----:B------:R-:W-:-:S05]  /*b540*/  @!P0 IMAD.MOV.U32 R8, RZ, RZ, R4 ;  /* 0x000000ffff088224 */ /* 0x000fca00078e0004 */
[----:B------:R3:W2:Y:S02]  /*b550*/  @!P0 LDG.E.U16 R7, desc[UR8][R8.64] ;  /* 0x0000000808078981 */ /* 0x0006a4000c1e1500 */
[----:B---3--:R-:W-:Y:S02]  /*b560*/  @!P0 IMAD.MOV.U32 R9, RZ, RZ, R3 ;  /* 0x000000ffff098224 */ /* 0x008fe400078e0003 */
[----:B------:R-:W-:-:S05]  /*b570*/  @!P0 IMAD.MOV.U32 R8, RZ, RZ, R2 ;  /* 0x000000ffff088224 */ /* 0x000fca00078e0002 */
[----:B------:R-:W3:Y:S04]  /*b580*/  @!P0 LDG.E.U16 R11, desc[UR8][R8.64] ;  /* 0x00000008080b8981 */ /* 0x000ee8000c1e1500 */
[----:B----4-:R-:W-:Y:S04]  /*b590*/  STL [R1+0x9e4], R6 ;  /* 0x0009e40601007387 */ /* 0x010fe80000100800 */
[----:B------:R-:W4:Y:S04]  /*b5a0*/  LDL R5, [R1+0x6f8] ;  /* 0x0006f80001057983 */ /* 0x000f280000100800 */
[----:B------:R-:W4:Y:S04]  /*b5b0*/  LDL R4, [R1+0x704] ;  /* 0x0007040001047983 */ /* 0x000f280000100800 */
[----:B------:R0:W-:Y:S04]  /*b5c0*/  STS.U16 [R29+UR5+0xc80], R25 ;  /* 0x000c80191d007988 */ /* 0x0001e80008000405 */
[----:B0-----:R-:W4:Y:S04]  /*b5d0*/  LDL.LU R25, [R1+0x164] ;  /* 0x0001640001197983 */ /* 0x001f280000300800 */
[----:B------:R0:W-:Y:S01]  /*b5e0*/  STS.U16 [R29+UR5+0x1080], R26 ;  /* 0x0010801a1d007988 */ /* 0x0001e20008000405 */
[----:B------:R-:W-:-:S03]  /*b5f0*/  PRMT R12, RZ, 0x7610, R12 ;  /* 0x00007610ff0c7816 */ /* 0x000fc6000000000c */
[----:B--2---:R1:W-:Y:S04]  /*b600*/  STL [R1+0x9e8], R7 ;  /* 0x0009e80701007387 */ /* 0x0043e80000100800 */
[----:B------:R-:W2:Y:S04]  /*b610*/  LDL R10, [R1+0x708] ;  /* 0x00070800010a7983 */ /* 0x000ea80000100800 */
[----:B------:R-:W2:Y:S04]  /*b620*/  LDL R2, [R1+0x714] ;  /* 0x0007140001027983 */ /* 0x000ea80000100800 */
[----:B------:R-:W2:Y:S04]  /*b630*/  LDL.LU R15, [R1+0x148] ;  /* 0x00014800010f7983 */ /* 0x000ea80000300800 */
[----:B------:R-:W2:Y:S04]  /*b640*/  LDL.LU R17, [R1+0x12c] ;  /* 0x00012c0001117983 */ /* 0x000ea80000300800 */
[----:B------:R-:W2:Y:S04]  /*b650*/  LDL.LU R18, [R1+0x110] ;  /* 0x0001100001127983 */ /* 0x000ea80000300800 */
[----:B------:R-:W2:Y:S04]  /*b660*/  LDL.LU R19, [R1+0xf4] ;  /* 0x0000f40001137983 */ /* 0x000ea80000300800 */
[----:B------:R-:W2:Y:S04]  /*b670*/  LDL.LU R3, [R1+0xd8] ;  /* 0x0000d80001037983 */ /* 0x000ea80000300800 */
[----:B0-----:R-:W2:Y:S04]  /*b680*/  LDL.LU R26, [R1+0xbc] ;  /* 0x0000bc00011a7983 */ /* 0x001ea80000300800 */
[----:B---3--:R-:W-:Y:S04]  /*b690*/  STL [R1+0x9ec], R11 ;  /* 0x0009ec0b01007387 */ /* 0x008fe80000100800 */
[----:B------:R-:W3:Y:S04]  /*b6a0*/  LDL.LU R20, [R1+0x84] ;  /* 0x0000840001147983 */ /* 0x000ee80000300800 */
[----:B------:R-:W3:Y:S04]  /*b6b0*/  LDL.LU R21, [R1+0x68] ;  /* 0x0000680001157983 */ /* 0x000ee80000300800 */
[----:B-1----:R-:W3:Y:S04]  /*b6c0*/  LDL R7, [R1+0x718] ;  /* 0x0007180001077983 */ /* 0x002ee80000100800 */
[----:B------:R-:W3:Y:S01]  /*b6d0*/  LDL R6, [R1+0x724] ;  /* 0x0007240001067983 */ /* 0x000ee20000100800 */
[----:B----4-:R-:W-:-:S02]  /*b6e0*/  @!P0 IMAD.MOV.U32 R8, RZ, RZ, R4 ;  /* 0x000000ffff088224 */ /* 0x010fc400078e0004 */
[----:B------:R-:W-:Y:S01]  /*b6f0*/  @!P0 IMAD.MOV.U32 R9, RZ, RZ, R5 ;  /* 0x000000ffff098224 */ /* 0x000fe200078e0005 */
[----:B------:R-:W-:Y:S01]  /*b700*/  PRMT R14, RZ, 0x7610, R14 ;  /* 0x00007610ff0e7816 */ /* 0x000fe2000000000e */
[----:B------:R-:W4:Y:S04]  /*b710*/  LDL.LU R4, [R1+0x22c] ;  /* 0x00022c0001047983 */ /* 0x000f280000300800 */
[----:B------:R2:W4:Y:S01]  /*b720*/  @!P0 LDG.E.U16 R12, desc[UR8][R8.64] ;  /* 0x00000008080c8981 */ /* 0x000522000c1e1500 */
[----:B------:R-:W-:-:S03]  /*b730*/  PRMT R16, RZ, 0x7610, R16 ;  /* 0x00007610ff107816 */ /* 0x000fc60000000010 */
[----:B------:R-:W-:Y:S04]  /*b740*/  STS.U16 [R29+UR5+0x1480], R24 ;  /* 0x001480181d007988 */ /* 0x000fe80008000405 */
[----:B------:R0:W-:Y:S01]  /*b750*/  STS.U16 [R29+UR5+0x1880], R27 ;  /* 0x0018801b1d007988 */ /* 0x0001e20008000405 */
[----:B--2---:R-:W-:Y:S02]  /*b760*/  @!P0 IMAD.MOV.U32 R9, RZ, RZ, R10 ;  /* 0x000000ffff098224 */ /* 0x004fe400078e000a */
[----:B------:R-:W-:-:S05]  /*b770*/  @!P0 IMAD.MOV.U32 R8, RZ, RZ, R2 ;  /* 0x000000ffff088224 */ /* 0x000fca00078e0002 */
[----:B------:R3:W2:Y:S02]  /*b780*/  @!P0 LDG.E.U16 R14, desc[UR8][R8.64] ;  /* 0x00000008080e8981 */ /* 0x0006a4000c1e1500 */
[----:B---3--:R-:W-:Y:S02]  /*b790*/  @!P0 IMAD.MOV.U32 R9, RZ, RZ, R7 ;  /* 0x000000ffff098224 */ /* 0x008fe400078e0007 */
[----:B------:R-:W-:-:S05]  /*b7a0*/  @!P0 IMAD.MOV.U32 R8, RZ, RZ, R6 ;  /* 0x000000ffff088224 */ /* 0x000fca00078e0006 */
[----:B------:R-:W3:Y:S04]  /*b7b0*/  @!P0 LDG.E.U16 R16, desc[UR8][R8.64] ;  /* 0x0000000808108981 */ /* 0x000ee8000c1e1500 */
[----:B----4-:R-:W-:Y:S04]  /*b7c0*/  STL [R1+0x9f0], R12 ;  /* 0x0009f00c01007387 */ /* 0x010fe80000100800 */
[----:B------:R-:W4:Y:S04]  /*b7d0*/  LDL.LU R5, [R1+0x214] ;  /* 0x0002140001057983 */ /* 0x000f280000300800 */
[----:B0-----:R-:W4:Y:S04]  /*b7e0*/  LDL.LU R27, [R1+0x1f8] ;  /* 0x0001f800011b7983 */ /* 0x001f280000300800 */
[----:B------:R-:W-:Y:S04]  /*b7f0*/  STS.U16 [R29+UR5+0x1c80], R25 ;  /* 0x001c80191d007988 */ /* 0x000fe80008000405 */
[----:B------:R-:W-:Y:S04]  /*b800*/  STS.U16 [R29+UR5+0x2080], R15 ;  /* 0x0020800f1d007988 */ /* 0x000fe80008000405 */
[----:B------:R-:W-:Y:S04]  /*b810*/  STS.U16 [R29+UR5+0x2480], R17 ;  /* 0x002480111d007988 */ /* 0x000fe80008000405 */
[----:B------:R-:W-:Y:S04]  /*b820*/  STS.U16 [R29+UR5+0x2880], R18 ;  /* 0x002880121d007988 */ /* 0x000fe80008000405 */
[----:B------:R-:W-:Y:S04]  /*b830*/  STS.U16 [R29+UR5+0x2c80], R19 ;  /* 0x002c80131d007988 */ /* 0x000fe80008000405 */
[----:B------:R0:W-:Y:S04]  /*b840*/  STS.U16 [R29+UR5+0x3080], R3 ;  /* 0x003080031d007988 */ /* 0x0001e80008000405 */
[----:B------:R1:W-:Y:S01]  /*b850*/  STS.U16 [R29+UR5+0x3480], R26 ;  /* 0x0034801a1d007988 */ /* 0x0003e20008000405 */
[----:B0-----:R-:W-:-:S03]  /*b860*/  LOP3.LUT R3, R28, 0x20, RZ, 0x3c, !PT ;  /* 0x000000201c037812 */ /* 0x001fc600078e3cff */
[----:B------:R-:W-:Y:S04]  /*b870*/  STS.U16 [R29+UR5+0x3880], R20 ;  /* 0x003880141d007988 */ /* 0x000fe80008000405 */
[----:B------:R-:W-:Y:S04]  /*b880*/  STS.U16 [R29+UR5+0x3c80], R21 ;  /* 0x003c80151d007988 */ /* 0x000fe80008000405 */
[----:B------:R-:W-:Y:S04]  /*b890*/  STS.U16 [R3+UR5+0x100], R4 ;  /* 0x0001000403007988 */ /* 0x000fe80008000405 */
[----:B--2---:R0:W-:Y:S04]  /*b8a0*/  STL [R1+0x9f4], R14 ;  /* 0x0009f40e01007387 */ /* 0x0041e80000100800 */
[----:B------:R-:W2:Y:S04]  /*b8b0*/  LDL.LU R22, [R1+0x1d8] ;  /* 0x0001d80001167983 */ /* 0x000ea80000300800 */
[----:B------:R-:W2:Y:S04]  /*b8c0*/  LDL.LU R23, [R1+0x1b8] ;  /* 0x0001b80001177983 */ /* 0x000ea80000300800 */
[----:B------:R-:W2:Y:S04]  /*b8d0*/  LDL.LU R2, [R1+0x19c] ;  /* 0x00019c0001027983 */ /* 0x000ea80000300800 */
[----:B------:R-:W2:Y:S04]  /*b8e0*/  LDL.LU R24, [R1+0x180] ;  /* 0x0001800001187983 */ /* 0x000ea80000300800 */
[----:B------:R-:W2:Y:S04]  /*b8f0*/  LDL.LU R25, [R1+0x160] ;  /* 0x0001600001197983 */ /* 0x000ea80000300800 */
[----:B---3--:R-:W-:Y:S04]  /*b900*/  STL [R1+0x9f8], R16 ;  /* 0x0009f81001007387 */ /* 0x008fe80000100800 */
[----:B-1----:R-:W3:Y:S04]  /*b910*/  LDL.LU R26, [R1+0x144] ;  /* 0x00014400011a7983 */ /* 0x002ee80000300800 */
[----:B------:R-:W-:Y:S04]  /*b920*/  STL [R1+0x9fc], R29 ;  /* 0x0009fc1d01007387 */ /* 0x000fe80000100800 */
[----:B------:R-:W3:Y:S04]  /*b930*/  LDL.LU R9, [R1+0x128] ;  /* 0x0001280001097983 */ /* 0x000ee80000300800 */
[----:B0-----:R-:W3:Y:S04]  /*b940*/  LDL.LU R14, [R1+0x10c] ;  /* 0x00010c00010e7983 */ /* 0x001ee80000300800 */
[----:B------:R-:W3:Y:S04]  /*b950*/  LDL.LU R12, [R1+0xf0] ;  /* 0x0000f000010c7983 */ /* 0x000ee80000300800 */
[----:B------:R-:W3:Y:S04]  /*b960*/  LDL.LU R6, [R1+0xd4] ;  /* 0x0000d40001067983 */ /* 0x000ee80000300800 */
[----:B------:R-:W3:Y:S04]  /*b970*/  LDL.LU R11, [R1+0xb8] ;  /* 0x0000b800010b7983 */ /* 0x000ee80000300800 */
[----:B------:R-:W3:Y:S04]  /*b980*/  LDL.LU R4, [R1+0x80] ;  /* 0x0000800001047983 */ /* 0x000ee80000300800 */
[----:B----4-:R0:W-:Y:S04]  /*b990*/  STS.U16 [R3+UR5+0x500], R5 ;  /* 0x0005000503007988 */ /* 0x0101e80008000405 */
[----:B------:R1:W-:Y:S04]  /*b9a0*/  STS.U16 [R3+UR5+0x900], R27 ;  /* 0x0009001b03007988 */ /* 0x0003e80008000405 */
[----:B0-----:R-:W4:Y:S04]  /*b9b0*/  LDL.LU R5, [R1+0x228] ;  /* 0x0002280001057983 */ /* 0x001f280000300800 */
[----:B-1----:R-:W4:Y:S04]  /*b9c0*/  LDL.LU R27, [R1+0x210] ;  /* 0x00021000011b7983 */ /* 0x002f280000300800 */
[----:B--2---:R-:W-:Y:S04]  /*b9d0*/  STS.U16 [R3+UR5+0xd00], R22 ;  /* 0x000d001603007988 */ /* 0x004fe80008000405 */
[----:B------:R-:W-:Y:S04]  /*b9e0*/  STS.U16 [R3+UR5+0x1100], R23 ;  /* 0x0011001703007988 */ /* 0x000fe80008000405 */
[----:B------:R-:W-:Y:S04]  /*b9f0*/  STS.U16 [R3+UR5+0x1500], R2 ;  /* 0x0015000203007988 */ /* 0x000fe80008000405 */
[----:B------:R0:W-:Y:S04]  /*ba00*/  STS.U16 [R3+UR5+0x1900], R24 ;  /* 0x0019001803007988 */ /* 0x0001e80008000405 */
[----:B------:R1:W-:Y:S04]  /*ba10*/  STS.U16 [R3+UR5+0x1d00], R25 ;  /* 0x001d001903007988 */ /* 0x0003e80008000405 */
[----:B0-----:R-:W2:Y:S04]  /*ba20*/  LDL.LU R24, [R1+0x1f4] ;  /* 0x0001f40001187983 */ /* 0x001ea80000300800 */
[----:B------:R-:W2:Y:S04]  /*ba30*/  LDL.LU R7, [R1+0x1d4] ;  /* 0x0001d40001077983 */ /* 0x000ea80000300800 */
[----:B------:R-:W2:Y:S04]  /*ba40*/  LDL.LU R10, [R1+0x1b4] ;  /* 0x0001b400010a7983 */ /* 0x000ea80000300800 */
[----:B------:R-:W2:Y:S04]  /*ba50*/  LDL.LU R13, [R1+0x198] ;  /* 0x00019800010d7983 */ /* 0x000ea80000300800 */
[----:B------:R-:W2:Y:S04]  /*ba60*/  LDL.LU R15, [R1+0x17c] ;  /* 0x00017c00010f7983 */ /* 0x000ea80000300800 */
[----:B------:R-:W2:Y:S04]  /*ba70*/  LDL.LU R17, [R1+0x15c] ;  /* 0x00015c0001117983 */ /* 0x000ea80000300800 */
[----:B------:R-:W2:Y:S04]  /*ba80*/  LDL.LU R18, [R1+0x140] ;  /* 0x0001400001127983 */ /* 0x000ea80000300800 */
[----:B------:R-:W2:Y:S04]  /*ba90*/  LDL.LU R19, [R1+0x124] ;  /* 0x0001240001137983 */ /* 0x000ea80000300800 */
[----:B------:R-:W2:Y:S04]  /*baa0*/  LDL.LU R20, [R1+0x108] ;  /* 0x0001080001147983 */ /* 0x000ea80000300800 */
[----:B---3--:R0:W-:Y:S04]  /*bab0*/  STS.U16 [R3+UR5+0x2100], R26 ;  /* 0x0021001a03007988 */ /* 0x0081e80008000405 */
[----:B------:R-:W3:Y:S04]  /*bac0*/  LDL.LU R21, [R1+0xec] ;  /* 0x0000ec0001157983 */ /* 0x000ee80000300800 */
[----:B------:R-:W-:Y:S04]  /*bad0*/  STS.U16 [R3+UR5+0x2500], R9 ;  /* 0x0025000903007988 */ /* 0x000fe80008000405 */
[----:B------:R-:W-:Y:S04]  /*bae0*/  STS.U16 [R3+UR5+0x2900], R14 ;  /* 0x0029000e03007988 */ /* 0x000fe80008000405 */
[----:B------:R-:W3:Y:S04]  /*baf0*/  LDL.LU R22, [R1+0xb4] ;  /* 0x0000b40001167983 */ /* 0x000ee80000300800 */
[----:B------:R-:W-:Y:S04]  /*bb00*/  STS.U16 [R3+UR5+0x2d00], R12 ;  /* 0x002d000c03007988 */ /* 0x000fe80008000405 */
[----:B------:R-:W3:Y:S04]  /*bb10*/  LDL.LU R23, [R1+0x7c] ;  /* 0x00007c0001177983 */ /* 0x000ee80000300800 */
[----:B------:R-:W-:Y:S04]  /*bb20*/  STS.U16 [R3+UR5+0x3100], R6 ;  /* 0x0031000603007988 */ /* 0x000fe80008000405 */
[----:B------:R-:W3:Y:S04]  /*bb30*/  LDL.LU R2, [R1+0x60] ;  /* 0x0000600001027983 */ /* 0x000ee80000300800 */
[----:B------:R-:W-:Y:S04]  /*bb40*/  STS.U16 [R3+UR5+0x3500], R11 ;  /* 0x0035000b03007988 */ /* 0x000fe80008000405 */
[----:B-1----:R-:W3:Y:S04]  /*bb50*/  LDL.LU R25, [R1+0x224] ;  /* 0x0002240001197983 */ /* 0x002ee80000300800 */
[----:B------:R-:W-:Y:S04]  /*bb60*/  STS.U16 [R3+UR5+0x3900], R4 ;  /* 0x0039000403007988 */ /* 0x000fe80008000405 */
[----:B0-----:R-:W3:Y:S04]  /*bb70*/  LDL.LU R26, [R1+0x20c] ;  /* 0x00020c00011a7983 */ /* 0x001ee80000300800 */
[----:B------:R0:W-:Y:S04]  /*bb80*/  STS.U16 [R3+UR5+0x3d00], R0 ;  /* 0x003d000003007988 */ /* 0x0001e80008000405 */
[----:B0-----:R-:W3:Y:S01]  /*bb90*/  LDL.LU R0, [R1+0xa04] ;  /* 0x000a040001007983 */ /* 0x001ee20000300800 */
[----:B------:R-:W-:-:S03]  /*bba0*/  LOP3.LUT R6, R28, 0x30, RZ, 0x3c, !PT ;  /* 0x000000301c067812 */ /* 0x000fc600078e3cff */
[----:B------:R-:W3:Y:S04]  /*bbb0*/  LDL.LU R3, [R1+0x1ec] ;  /* 0x0001ec0001037983 */ /* 0x000ee80000300800 */
[----:B----4-:R0:W-:Y:S04]  /*bbc0*/  STS.U16 [R6+UR5+0x180], R5 ;  /* 0x0001800506007988 */ /* 0x0101e80008000405 */
[----:B------:R-:W4:Y:S04]  /*bbd0*/  LDL.LU R4, [R1+0x1cc] ;  /* 0x0001cc0001047983 */ /* 0x000f280000300800 */
[----:B------:R1:W-:Y:S04]  /*bbe0*/  STS.U16 [R6+UR5+0x580], R27 ;  /* 0x0005801b06007988 */ /* 0x0003e80008000405 */
[----:B0-----:R-:W4:Y:S04]  /*bbf0*/  LDL.LU R5, [R1+0x1b0] ;  /* 0x0001b00001057983 */ /* 0x001f280000300800 */
[----:B-1----:R-:W4:Y:S04]  /*bc00*/  LDL.LU R27, [R1+0x194] ;  /* 0x00019400011b7983 */ /* 0x002f280000300800 */
[----:B--2---:R0:W-:Y:S04]  /*bc10*/  STS.U16 [R6+UR5+0x980], R24 ;  /* 0x0009801806007988 */ /* 0x0041e80008000405 */
[----:B------:R-:W-:Y:S04]  /*bc20*/  STS.U16 [R6+UR5+0xd80], R7 ;  /* 0x000d800706007988 */ /* 0x000fe80008000405 */
[----:B------:R-:W-:Y:S04]  /*bc30*/  STS.U16 [R6+UR5+0x1180], R10 ;  /* 0x0011800a06007988 */ /* 0x000fe80008000405 */
[----:B------:R-:W-:Y:S04]  /*bc40*/  STS.U16 [R6+UR5+0x1580], R13 ;  /* 0x0015800d06007988 */ /* 0x000fe80008000405 */
[----:B------:R-:W-:Y:S04]  /*bc50*/  STS.U16 [R6+UR5+0x1980], R15 ;  /* 0x0019800f06007988 */ /* 0x000fe80008000405 */
[----:B------:R-:W-:Y:S04]  /*bc60*/  STS.U16 [R6+UR5+0x1d80], R17 ;  /* 0x001d801106007988 */ /* 0x000fe80008000405 */
[----:B------:R-:W-:Y:S04]  /*bc70*/  STS.U16 [R6+UR5+0x2180], R18 ;  /* 0x0021801206007988 */ /* 0x000fe80008000405 */
[----:B------:R-:W-:Y:S04]  /*bc80*/  STS.U16 [R6+UR5+0x2580], R19 ;  /* 0x0025801306007988 */ /* 0x000fe80008000405 */
[----:B------:R-:W-:Y:S04]  /*bc90*/  STS.U16 [R6+UR5+0x2980], R20 ;  /* 0x0029801406007988 */ /* 0x000fe80008000405 */
[----:B0-----:R-:W2:Y:S04]  /*bca0*/  LDL.LU R24, [R1+0x178] ;  /* 0x0001780001187983 */ /* 0x001ea80000300800 */
[----:B---3--:R-:W-:Y:S04]  /*bcb0*/  STS.U16 [R6+UR5+0x2d80], R21 ;  /* 0x002d801506007988 */ /* 0x008fe80008000405 */
[----:B------:R-:W3:Y:S04]  /*bcc0*/  LDL.LU R16, [R1+0x158] ;  /* 0x0001580001107983 */ /* 0x000ee80000300800 */
[----:B------:R-:W3:Y:S04]  /*bcd0*/  LDL.LU R8, [R1+0x13c] ;  /* 0x00013c0001087983 */ /* 0x000ee80000300800 */
[----:B------:R-:W3:Y:S04]  /*bce0*/  LDL.LU R9, [R1+0x120] ;  /* 0x0001200001097983 */ /* 0x000ee80000300800 */
[----:B------:R-:W3:Y:S04]  /*bcf0*/  LDL.LU R14, [R1+0x104] ;  /* 0x00010400010e7983 */ /* 0x000ee80000300800 */
[----:B------:R-:W3:Y:S04]  /*bd00*/  LDL.LU R12, [R1+0xe8] ;  /* 0x0000e800010c7983 */ /* 0x000ee80000300800 */
[----:B------:R-:W3:Y:S04]  /*bd10*/  LDL.LU R11, [R1+0xcc] ;  /* 0x0000cc00010b7983 */ /* 0x000ee80000300800 */
[----:B------:R0:W-:Y:S04]  /*bd20*/  STS.U16 [R6+UR5+0x3180], R0 ;  /* 0x0031800006007988 */ /* 0x0001e80008000405 */
[----:B------:R-:W-:Y:S01]  /*bd30*/  STS.U16 [R6+UR5+0x3580], R22 ;  /* 0x0035801606007988 */ /* 0x000fe20008000405 */
[----:B0-----:R-:W-:-:S03]  /*bd40*/  LOP3.LUT R0, R28, 0x40, RZ, 0x3c, !PT ;  /* 0x000000401c007812 */ /* 0x001fc600078e3cff */
[----:B------:R-:W-:Y:S04]  /*bd50*/  STS.U16 [R6+UR5+0x3980], R23 ;  /* 0x0039801706007988 */ /* 0x000fe80008000405 */
[----:B------:R0:W-:Y:S04]  /*bd60*/  STS.U16 [R6+UR5+0x3d80], R2 ;  /* 0x003d800206007988 */ /* 0x0001e80008000405 */
[----:B------:R1:W-:Y:S04]  /*bd70*/  STS.U16 [R0+UR5+0x200], R25 ;  /* 0x0002001900007988 */ /* 0x0003e80008000405 */
[----:B------:R4:W-:Y:S04]  /*bd80*/  STS.U16 [R0+UR5+0x600], R26 ;  /* 0x0006001a00007988 */ /* 0x0009e80008000405 */
[----:B0-----:R-:W3:Y:S04]  /*bd90*/  LDL.LU R2, [R1+0xb0] ;  /* 0x0000b00001027983 */ /* 0x001ee80000300800 */
[----:B-1----:R-:W3:Y:S04]  /*bda0*/  LDL.LU R25, [R1+0x78] ;  /* 0x0000780001197983 */ /* 0x002ee80000300800 */
[----:B----4-:R-:W4:Y:S04]  /*bdb0*/  LDL.LU R26, [R1+0x5c] ;  /* 0x00005c00011a7983 */ /* 0x010f280000300800 */
[----:B------:R-:W-:Y:S04]  /*bdc0*/  STS.U16 [R0+UR5+0xa00], R3 ;  /* 0x000a000300007988 */ /* 0x000fe80008000405 */
[----:B------:R-:W-:Y:S04]  /*bdd0*/  STS.U16 [R0+UR5+0xe00], R4 ;  /* 0x000e000400007988 */ /* 0x000fe80008000405 */
[----:B------:R-:W-:Y:S04]  /*bde0*/  STS.U16 [R0+UR5+0x1200], R5 ;  /* 0x0012000500007988 */ /* 0x000fe80008000405 */
[----:B------:R0:W-:Y:S04]  /*bdf0*/  STS.U16 [R0+UR5+0x1600], R27 ;  /* 0x0016001b00007988 */ /* 0x0001e80008000405 */
[----:B0-----:R-:W4:Y:S04]  /*be00*/  LDL.LU R27, [R1+0x220] ;  /* 0x00022000011b7983 */ /* 0x001f280000300800 */
[----:B------:R-:W4:Y:S04]  /*be10*/  LDL.LU R7, [R1+0x204] ;  /* 0x0002040001077983 */ /* 0x000f280000300800 */
        /* <DEDUP_REMOVED lines=14> */
[----:B--2---:R0:W-:Y:S04]  /*bf00*/  STS.U16 [R0+UR5+0x1a00], R24 ;  /* 0x001a001800007988 */ /* 0x0041e80008000405 */
[----:B---3--:R-:W-:Y:S04]  /*bf10*/  STS.U16 [R0+UR5+0x1e00], R16 ;  /* 0x001e001000007988 */ /* 0x008fe80008000405 */
[----:B------:R-:W-:Y:S04]  /*bf20*/  STS.U16 [R0+UR5+0x2200], R8 ;  /* 0x0022000800007988 */ /* 0x000fe80008000405 */
[----:B------:R-:W-:Y:S04]  /*bf30*/  STS.U16 [R0+UR5+0x2600], R9 ;  /* 0x0026000900007988 */ /* 0x000fe80008000405 */
[----:B------:R-:W-:Y:S04]  /*bf40*/  STS.U16 [R0+UR5+0x2a00], R14 ;  /* 0x002a000e00007988 */ /* 0x000fe80008000405 */
[----:B------:R-:W-:Y:S04]  /*bf50*/  STS.U16 [R0+UR5+0x2e00], R12 ;  /* 0x002e000c00007988 */ /* 0x000fe80008000405 */
[----:B------:R-:W-:Y:S04]  /*bf60*/  STS.U16 [R0+UR5+0x3200], R11 ;  /* 0x0032000b00007988 */ /* 0x000fe80008000405 */
[----:B0-----:R-:W2:Y:S04]  /*bf70*/  LDL.LU R24, [R1+0x21c] ;  /* 0x00021c0001187983 */ /* 0x001ea80000300800 */
[----:B------:R-:W-:Y:S04]  /*bf80*/  STS.U16 [R0+UR5+0x3600], R2 ;  /* 0x0036000200007988 */ /* 0x000fe80008000405 */
[----:B------:R0:W-:Y:S04]  /*bf90*/  STS.U16 [R0+UR5+0x3a00], R25 ;  /* 0x003a001900007988 */ /* 0x0001e80008000405 */
[----:B----4-:R1:W-:Y:S04]  /*bfa0*/  STS.U16 [R0+UR5+0x3e00], R26 ;  /* 0x003e001a00007988 */ /* 0x0103e80008000405 */
[----:B0-----:R-:W3:Y:S04]  /*bfb0*/  LDL.LU R25, [R1+0x200] ;  /* 0x0002000001197983 */ /* 0x001ee80000300800 */
[----:B-1----:R-:W4:Y:S01]  /*bfc0*/  LDL.LU R26, [R1+0x1e4] ;  /* 0x0001e400011a7983 */ /* 0x002f220000300800 */
[----:B------:R-:W-:-:S03]  /*bfd0*/  LOP3.LUT R2, R28, 0x50, RZ, 0x3c, !PT ;  /* 0x000000501c027812 */ /* 0x000fc600078e3cff */
[----:B------:R-:W-:Y:S04]  /*bfe0*/  STL [R1+0xa00], R0 ;  /* 0x000a000001007387 */ /* 0x000fe80000100800 */
[----:B------:R0:W-:Y:S04]  /*bff0*/  STS.U16 [R2+UR5+0x280], R27 ;  /* 0x0002801b02007988 */ /* 0x0001e80008000405 */
[----:B0-----:R-:W4:Y:S04]  /*c000*/  LDL.LU R27, [R1+0x1c4] ;  /* 0x0001c400011b7983 */ /* 0x001f280000300800 */
[----:B------:R-:W4:Y:S04]  /*c010*/  LDL.LU R0, [R1+0x1a8] ;  /* 0x0001a80001007983 */ /* 0x000f280000300800 */
[----:B------:R-:W4:Y:S04]  /*c020*/  LDL.LU R29, [R1+0x188] ;  /* 0x00018800011d7983 */ /* 0x000f280000300800 */
[----:B------:R-:W4:Y:S04]  /*c030*/  LDL.LU R16, [R1+0x16c] ;  /* 0x00016c0001107983 */ /* 0x000f280000300800 */
[----:B------:R0:W-:Y:S04]  /*c040*/  STS.U16 [R2+UR5+0x680], R7 ;  /* 0x0006800702007988 */ /* 0x0001e80008000405 */
[----:B------:R-:W4:Y:S04]  /*c050*/  LDL.LU R14, [R1+0x150] ;  /* 0x00015000010e7983 */ /* 0x000f280000300800 */
[----:B------:R-:W-:Y:S04]  /*c060*/  STS.U16 [R2+UR5+0xa80], R6 ;  /* 0x000a800602007988 */ /* 0x000fe80008000405 */
[----:B------:R-:W4:Y:S04]  /*c070*/  LDL.LU R12, [R1+0x134] ;  /* 0x00013400010c7983 */ /* 0x000f280000300800 */
[----:B------:R1:W-:Y:S04]  /*c080*/  STS.U16 [R2+UR5+0xe80], R10 ;  /* 0x000e800a02007988 */ /* 0x0003e80008000405 */
[----:B------:R-:W4:Y:S04]  /*c090*/  LDL.LU R11, [R1+0x118] ;  /* 0x00011800010b7983 */ /* 0x000f280000300800 */
[----:B0-----:R-:W4:Y:S01]  /*c0a0*/  LDL.LU R7, [R1+0xfc] ;  /* 0x0000fc0001077983 */ /* 0x001f220000300800 */
[----:B-1----:R-:W-:-:S03]  /*c0b0*/  LOP3.LUT R10, R28, 0x60, RZ, 0x3c, !PT ;  /* 0x000000601c0a7812 */ /* 0x002fc600078e3cff */
[----:B------:R-:W4:Y:S04]  /*c0c0*/  LDL.LU R28, [R1+0xe0] ;  /* 0x0000e000011c7983 */ /* 0x000f280000300800 */
[----:B------:R-:W4:Y:S04]  /*c0d0*/  LDL.LU R8, [R1+0xc4] ;  /* 0x0000c40001087983 */ /* 0x000f280000300800 */
        /* <DEDUP_REMOVED lines=12> */
[----:B------:R-:W4:Y:S04]  /*c1a0*/  LDL.LU R6, [R1+0x8c] ;  /* 0x00008c0001067983 */ /* 0x000f280000300800 */
[----:B--2---:R-:W-:Y:S04]  /*c1b0*/  STS.U16 [R10+UR5+0x300], R24 ;  /* 0x000300180a007988 */ /* 0x004fe80008000405 */
[----:B---3--:R-:W-:Y:S04]  /*c1c0*/  STS.U16 [R10+UR5+0x700], R25 ;  /* 0x000700190a007988 */ /* 0x008fe80008000405 */
[----:B----4-:R0:W-:Y:S04]  /*c1d0*/  STS.U16 [R10+UR5+0xb00], R26 ;  /* 0x000b001a0a007988 */ /* 0x0101e80008000405 */
[----:B0-----:R-:W2:Y:S04]  /*c1e0*/  LDL.LU R26, [R1+0x70] ;  /* 0x00007000011a7983 */ /* 0x001ea80000300800 */
[----:B------:R-:W3:Y:S04]  /*c1f0*/  LDL.LU R13, [R1+0x54] ;  /* 0x00005400010d7983 */ /* 0x000ee80000300800 */
        /* <DEDUP_REMOVED lines=13> */
[----:B------:R0:W-:Y:S04]  /*c2d0*/  STS.U16 [R10+UR5+0xf00], R27 ;  /* 0x000f001b0a007988 */ /* 0x0001e80008000405 */
[----:B------:R-:W4:Y:S04]  /*c2e0*/  LDL.LU R25, [R1+0x88] ;  /* 0x0000880001197983 */ /* 0x000f280000300800 */
[----:B0-----:R-:W4:Y:S04]  /*c2f0*/  LDL.LU R27, [R1+0x6c] ;  /* 0x00006c00011b7983 */ /* 0x001f280000300800 */
[----:B------:R0:W-:Y:S04]  /*c300*/  STS.U16 [R10+UR5+0x1300], R0 ;  /* 0x001300000a007988 */ /* 0x0001e80008000405 */
[----:B------:R-:W-:Y:S04]  /*c310*/  STS.U16 [R10+UR5+0x1700], R29 ;  /* 0x0017001d0a007988 */ /* 0x000fe80008000405 */
[----:B------:R-:W-:Y:S04]  /*c320*/  STS.U16 [R10+UR5+0x1b00], R16 ;  /* 0x001b00100a007988 */ /* 0x000fe80008000405 */
[----:B------:R-:W-:Y:S04]  /*c330*/  STS.U16 [R10+UR5+0x1f00], R14 ;  /* 0x001f000e0a007988 */ /* 0x000fe80008000405 */
[----:B------:R-:W-:Y:S04]  /*c340*/  STS.U16 [R10+UR5+0x2300], R12 ;  /* 0x0023000c0a007988 */ /* 0x000fe80008000405 */
[----:B------:R-:W-:Y:S04]  /*c350*/  STS.U16 [R10+UR5+0x2700], R11 ;  /* 0x0027000b0a007988 */ /* 0x000fe80008000405 */
[----:B------:R-:W-:Y:S04]  /*c360*/  STS.U16 [R10+UR5+0x2b00], R7 ;  /* 0x002b00070a007988 */ /* 0x000fe80008000405 */
[----:B------:R1:W-:Y:S04]  /*c370*/  STS.U16 [R10+UR5+0x2f00], R28 ;  /* 0x002f001c0a007988 */ /* 0x0003e80008000405 */
[----:B------:R-:W4:Y:S04]  /*c380*/  LDL.LU R9, [R1+0x4c] ;  /* 0x00004c0001097983 */ /* 0x000f280000300800 */
[----:B0-----:R-:W4:Y:S01]  /*c390*/  LDL.LU R0, [R1+0xa00] ;  /* 0x000a000001007983 */ /* 0x001f220000300800 */
[----:B-1----:R-:W0:Y:S03]  /*c3a0*/  S2R R28, SR_TID.X ;  /* 0x00000000001c7919 */ /* 0x002e260000002100 */
[----:B------:R-:W4:Y:S04]  /*c3b0*/  LDL.LU R29, [R1+0x9fc] ;  /* 0x0009fc00011d7983 */ /* 0x000f280000300800 */
[----:B------:R-:W4:Y:S04]  /*c3c0*/  LDL.LU R16, [R1+0x9f8] ;  /* 0x0009f80001107983 */ /* 0x000f280000300800 */
[----:B------:R-:W4:Y:S04]  /*c3d0*/  LDL.LU R14, [R1+0x9f4] ;  /* 0x0009f400010e7983 */ /* 0x000f280000300800 */
[----:B------:R-:W4:Y:S04]  /*c3e0*/  LDL.LU R12, [R1+0x9f0] ;  /* 0x0009f000010c7983 */ /* 0x000f280000300800 */
[----:B------:R-:W4:Y:S04]  /*c3f0*/  LDL.LU R11, [R1+0x9ec] ;  /* 0x0009ec00010b7983 */ /* 0x000f280000300800 */
[----:B------:R1:W-:Y:S04]  /*c400*/  STS.U16 [R10+UR5+0x3300], R8 ;  /* 0x003300080a007988 */ /* 0x0003e80008000405 */
[----:B------:R-:W4:Y:S01]  /*c410*/  LDL.LU R7, [R1+0x9e8] ;  /* 0x0009e80001077983 */ /* 0x000f220000300800 */
[----:B0-----:R-:W-:-:S05]  /*c420*/  LOP3.LUT R28, R28, 0x3f, RZ, 0xc0, !PT ;  /* 0x0000003f1c1c7812 */ /* 0x001fca00078ec0ff */
[----:B------:R-:W-:-:S05]  /*c430*/  IMAD.SHL.U32 R28, R28, 0x2, RZ ;  /* 0x000000021c1c7824 */ /* 0x000fca00078e00ff */
[----:B-1----:R-:W-:Y:S02]  /*c440*/  LOP3.LUT R8, R28, 0x70, RZ, 0x3c, !PT ;  /* 0x000000701c087812 */ /* 0x002fe400078e3cff */
[----:B------:R-:W4:Y:S04]  /*c450*/  LDL.LU R28, [R1+0x50] ;  /* 0x00005000011c7983 */ /* 0x000f280000300800 */
[----:B------:R0:W-:Y:S04]  /*c460*/  STS.U16 [R10+UR5+0x3700], R6 ;  /* 0x003700060a007988 */ /* 0x0001e80008000405 */
[----:B0-----:R-:W4:Y:S04]  /*c470*/  LDL.LU R6, [R1+0x9e4] ;  /* 0x0009e40001067983 */ /* 0x001f280000300800 */
[----:B--2---:R0:W-:Y:S04]  /*c480*/  STS.U16 [R10+UR5+0x3b00], R26 ;  /* 0x003b001a0a007988 */ /* 0x0041e80008000405 */
[----:B---3--:R1:W-:Y:S04]  /*c490*/  STS.U16 [R10+UR5+0x3f00], R13 ;  /* 0x003f000d0a007988 */ /* 0x0083e80008000405 */
[----:B----4-:R2:W-:Y:S04]  /*c4a0*/  STS.U16 [R8+UR5+0x380], R15 ;  /* 0x0003800f08007988 */ /* 0x0105e80008000405 */
[----:B0-----:R-:W3:Y:S04]  /*c4b0*/  LDL.LU R26, [R1+0x48] ;  /* 0x00004800011a7983 */ /* 0x001ee80000300800 */
[----:B-1----:R-:W4:Y:S04]  /*c4c0*/  LDL.LU R10, [R1+0x9e0] ;  /* 0x0009e000010a7983 */ /* 0x002f280000300800 */
[----:B------:R-:W3:Y:S04]  /*c4d0*/  LDL.LU R13, [R1+0x9dc] ;  /* 0x0009dc00010d7983 */ /* 0x000ee80000300800 */
[----:B--2---:R-:W2:Y:S04]  /*c4e0*/  LDL.LU R15, [R1+0x9d8] ;  /* 0x0009d800010f7983 */ /* 0x004ea80000300800 */
[----:B------:R0:W-:Y:S04]  /*c4f0*/  STS.U16 [R8+UR5+0x780], R17 ;  /* 0x0007801108007988 */ /* 0x0001e80008000405 */
[----:B------:R1:W-:Y:S04]  /*c500*/  STS.U16 [R8+UR5+0xb80], R18 ;  /* 0x000b801208007988 */ /* 0x0003e80008000405 */
[----:B------:R1:W-:Y:S04]  /*c510*/  STS.U16 [R8+UR5+0xf80], R19 ;  /* 0x000f801308007988 */ /* 0x0003e80008000405 */
[----:B0-----:R-:W2:Y:S04]  /*c520*/  LDL.LU R17, [R1+0x9d4] ;  /* 0x0009d40001117983 */ /* 0x001ea80000300800 */
[----:B-1----:R-:W2:Y:S04]  /*c530*/  LDL.LU R18, [R1+0x9d0] ;  /* 0x0009d00001127983 */ /* 0x002ea80000300800 */
[----:B------:R-:W2:Y:S04]  /*c540*/  LDL.LU R19, [R1+0x9cc] ;  /* 0x0009cc0001137983 */ /* 0x000ea80000300800 */
        /* <DEDUP_REMOVED lines=10> */
[----:B-1----:R-:W4:Y:S04]  /*c5f0*/  LDL.LU R2, [R1+0x9b8] ;  /* 0x0009b80001027983 */ /* 0x002f280000300800 */
[----:B------:R-:W4:Y:S04]  /*c600*/  LDL.LU R3, [R1+0x9b4] ;  /* 0x0009b40001037983 */ /* 0x000f280000300800 */
[----:B------:R0:W-:Y:S04]  /*c610*/  STS.U16 [R8+UR5+0x2b80], R4 ;  /* 0x002b800408007988 */ /* 0x0001e80008000405 */
[----:B------:R1:W-:Y:S04]  /*c620*/  STS.U16 [R8+UR5+0x2f80], R5 ;  /* 0x002f800508007988 */ /* 0x0003e80008000405 */
[----:B------:R1:W-:Y:S04]  /*c630*/  STS.U16 [R8+UR5+0x3380], R24 ;  /* 0x0033801808007988 */ /* 0x0003e80008000405 */
[----:B0-----:R-:W4:Y:S04]  /*c640*/  LDL.LU R4, [R1+0x9b0] ;  /* 0x0009b00001047983 */ /* 0x001f280000300800 */
[----:B-1----:R-:W4:Y:S04]  /*c650*/  LDL.LU R5, [R1+0x9ac] ;  /* 0x0009ac0001057983 */ /* 0x002f280000300800 */
[----:B------:R-:W4:Y:S04]  /*c660*/  LDL.LU R24, [R1+0x9a8] ;  /* 0x0009a80001187983 */ /* 0x000f280000300800 */
[----:B------:R0:W-:Y:S04]  /*c670*/  STS.U16 [R8+UR5+0x3780], R25 ;  /* 0x0037801908007988 */ /* 0x0001e80008000405 */
[----:B------:R1:W-:Y:S04]  /*c680*/  STS.U16 [R8+UR5+0x3b80], R27 ;  /* 0x003b801b08007988 */ /* 0x0003e80008000405 */
[----:B0-----:R-:W4:Y:S04]  /*c690*/  LDL.LU R25, [R1+0x9a4] ;  /* 0x0009a40001197983 */ /* 0x001f280000300800 */
[----:B-1----:R-:W4:Y:S04]  /*c6a0*/  LDL.LU R27, [R1+0x9a0] ;  /* 0x0009a000011b7983 */ /* 0x002f280000300800 */
[----:B------:R0:W-:Y:S02]  /*c6b0*/  STS.U16 [R8+UR5+0x3f80], R28 ;  /* 0x003f801c08007988 */ /* 0x0001e40008000405 */
[----:B0-----:R-:W0:Y:S02]  /*c6c0*/  S2R R28, SR_TID.X ;  /* 0x00000000001c7919 */ /* 0x001e240000002100 */
[----:B0-----:R-:W-:-:S05]  /*c6d0*/  LOP3.LUT R28, R28, 0x3f, RZ, 0xc0, !PT ;  /* 0x0000003f1c1c7812 */ /* 0x001fca00078ec0ff */
[----:B------:R-:W-:-:S05]  /*c6e0*/  IMAD.SHL.U32 R28, R28, 0x2, RZ ;  /* 0x000000021c1c7824 */ /* 0x000fca00078e00ff */
[----:B------:R0:W-:Y:S04]  /*c6f0*/  STS.U16 [R28+UR5+0x4080], R9 ;  /* 0x004080091c007988 */ /* 0x0001e80008000405 */
[----:B0-----:R-:W4:Y:S04]  /*c700*/  LDL.LU R9, [R1+0x30] ;  /* 0x0000300001097983 */ /* 0x001f280000300800 */
[----:B---3--:R-:W-:Y:S04]  /*c710*/  STS.U16 [R28+UR5+0x4800], R13 ;  /* 0x0048000d1c007988 */ /* 0x008fe80008000405 */
[----:B--2---:R0:W-:Y:S04]  /*c720*/  STS.U16 [R28+UR5+0x4000], R23 ;  /* 0x004000171c007988 */ /* 0x0041e80008000405 */
[----:B0-----:R-:W2:Y:S04]  /*c730*/  LDL.LU R23, [R1+0x34] ;  /* 0x0000340001177983 */ /* 0x001ea80000300800 */
[----:B----4-:R0:W-:Y:S04]  /*c740*/  STS.U16 [R28+UR5+0x4880], R27 ;  /* 0x0048801b1c007988 */ /* 0x0101e80008000405 */
[----:B------:R1:W-:Y:S04]  /*c750*/  STS.U16 [R29+UR5+0x4100], R22 ;  /* 0x004100161d007988 */ /* 0x0003e80008000405 */
[----:B------:R3:W-:Y:S04]  /*c760*/  STS.U16 [R29+UR5+0x4180], R26 ;  /* 0x0041801a1d007988 */ /* 0x0007e80008000405 */
[----:B0-----:R-:W4:Y:S04]  /*c770*/  LDL.LU R28, [R1+0x40] ;  /* 0x00004000011c7983 */ /* 0x001f280000300800 */
[----:B-1----:R-:W2:Y:S04]  /*c780*/  LDL.LU R22, [R1+0x38] ;  /* 0x0000380001167983 */ /* 0x002ea80000300800 */
[----:B---3--:R-:W3:Y:S01]  /*c790*/  LDL.LU R26, [R1+0x99c] ;  /* 0x00099c00011a7983 */ /* 0x008ee20000300800 */
[----:B------:R-:W0:Y:S03]  /*c7a0*/  S2R R27, SR_TID.X ;  /* 0x00000000001b7919 */ /* 0x000e260000002100 */
[----:B---3--:R1:W-:Y:S04]  /*c7b0*/  STS.U16 [R29+UR5+0x4980], R26 ;  /* 0x0049801a1d007988 */ /* 0x0083e80008000405 */
[----:B-1----:R-:W3:Y:S04]  /*c7c0*/  LDL.LU R26, [R1+0x44] ;  /* 0x00004400011a7983 */ /* 0x002ee80000300800 */
[----:B------:R1:W-:Y:S04]  /*c7d0*/  STS.U16 [R29+UR5+0x4900], R10 ;  /* 0x0049000a1d007988 */ /* 0x0003e80008000405 */
[----:B-1----:R-:W2:Y:S01]  /*c7e0*/  LDL.LU R29, [R1+0x998] ;  /* 0x00099800011d7983 */ /* 0x002ea20000300800 */
[----:B0-----:R-:W-:-:S05]  /*c7f0*/  LOP3.LUT R27, R27, 0x3f, RZ, 0xc0, !PT ;  /* 0x0000003f1b1b7812 */ /* 0x001fca00078ec0ff */
[C---:B------:R-:W-:Y:S02]  /*c800*/  IMAD.SHL.U32 R13, R27.reuse, 0x2, RZ ;  /* 0x000000021b0d7824 */ /* 0x040fe400078e00ff */
[----:B------:R-:W-:-:S03]  /*c810*/  IMAD.SHL.U32 R27, R27, 0x2, RZ ;  /* 0x000000021b1b7824 */ /* 0x000fc600078e00ff */
[----:B------:R-:W-:Y:S02]  /*c820*/  LOP3.LUT R13, R13, 0x20, RZ, 0x3c, !PT ;  /* 0x000000200d0d7812 */ /* 0x000fe400078e3cff */
[----:B------:R-:W-:-:S03]  /*c830*/  LOP3.LUT R27, R27, 0x30, RZ, 0x3c, !PT ;  /* 0x000000301b1b7812 */ /* 0x000fc600078e3cff */
[----:B------:R-:W-:Y:S04]  /*c840*/  STS.U16 [R13+UR5+0x4200], R21 ;  /* 0x004200150d007988 */ /* 0x000fe80008000405 */
[----:B---3--:R-:W-:Y:S04]  /*c850*/  STS.U16 [R13+UR5+0x4280], R26 ;  /* 0x0042801a0d007988 */ /* 0x008fe80008000405 */
[----:B------:R-:W-:Y:S04]  /*c860*/  STS.U16 [R13+UR5+0x4a80], R25 ;  /* 0x004a80190d007988 */ /* 0x000fe80008000405 */
[----:B------:R-:W-:Y:S04]  /*c870*/  STS.U16 [R13+UR5+0x4a00], R6 ;  /* 0x004a00060d007988 */ /* 0x000fe80008000405 */
[----:B------:R-:W-:Y:S04]  /*c880*/  STS.U16 [R27+UR5+0x4300], R20 ;  /* 0x004300141b007988 */ /* 0x000fe80008000405 */
[----:B----4-:R-:W-:Y:S04]  /*c890*/  STS.U16 [R27+UR5+0x4380], R28 ;  /* 0x0043801c1b007988 */ /* 0x010fe80008000405 */
[----:B------:R-:W-:Y:S04]  /*c8a0*/  STS.U16 [R27+UR5+0x4b80], R24 ;  /* 0x004b80181b007988 */ /* 0x000fe80008000405 */
[----:B------:R0:W-:Y:S04]  /*c8b0*/  STS.U16 [R27+UR5+0x4b00], R7 ;  /* 0x004b00071b007988 */ /* 0x0001e80008000405 */
[----:B------:R-:W-:Y:S04]  /*c8c0*/  STS.U16 [R0+UR5+0x4400], R19 ;  /* 0x0044001300007988 */ /* 0x000fe80008000405 */
[----:B--2---:R-:W-:Y:S04]  /*c8d0*/  STS.U16 [R0+UR5+0x4480], R29 ;  /* 0x0044801d00007988 */ /* 0x004fe80008000405 */
[----:B------:R-:W-:Y:S04]  /*c8e0*/  STS.U16 [R0+UR5+0x4c80], R5 ;  /* 0x004c800500007988 */ /* 0x000fe80008000405 */
[----:B------:R1:W-:Y:S01]  /*c8f0*/  STS.U16 [R0+UR5+0x4c00], R11 ;  /* 0x004c000b00007988 */ /* 0x0003e20008000405 */
[----:B0-----:R-:W0:Y:S03]  /*c900*/  S2R R27, SR_TID.X ;  /* 0x00000000001b7919 */ /* 0x001e260000002100 */
[----:B------:R-:W2:Y:S04]  /*c910*/  LDL R28, [R1+0x90] ;  /* 0x00009000011c7983 */ /* 0x000ea80000100800 */
[----:B-1----:R-:W3:Y:S04]  /*c920*/  LDL R0, [R1+0x1d0] ;  /* 0x0001d00001007983 */ /* 0x002ee80000100800 */
[----:B------:R-:W4:Y:S01]  /*c930*/  LDL R29, [R1+0x74c] ;  /* 0x00074c00011d7983 */ /* 0x000f220000100800 */
[----:B0-----:R-:W-:-:S05]  /*c940*/  LOP3.LUT R27, R27, 0x3f, RZ, 0xc0, !PT ;  /* 0x0000003f1b1b7812 */ /* 0x001fca00078ec0ff */
[C---:B------:R-:W-:Y:S02]  /*c950*/  IMAD.SHL.U32 R13, R27.reuse, 0x2, RZ ;  /* 0x000000021b0d7824 */ /* 0x040fe400078e00ff */
[----:B------:R-:W-:-:S03]  /*c960*/  IMAD.SHL.U32 R27, R27, 0x2, RZ ;  /* 0x000000021b1b7824 */ /* 0x000fc600078e00ff */
[----:B------:R-:W-:Y:S02]  /*c970*/  LOP3.LUT R13, R13, 0x50, RZ, 0x3c, !PT ;  /* 0x000000500d0d7812 */ /* 0x000fe400078e3cff */
[----:B------:R-:W-:-:S03]  /*c980*/  LOP3.LUT R27, R27, 0x60, RZ, 0x3c, !PT ;  /* 0x000000601b1b7812 */ /* 0x000fc600078e3cff */
        /* <DEDUP_REMOVED lines=11> */
[----:B------:R-:W-:Y:S01]  /*ca40*/  STS.U16 [R8+UR5+0x4f00], R16 ;  /* 0x004f001008007988 */ /* 0x000fe20008000405 */
[----:B------:R-:W-:Y:S06]  /*ca50*/  BAR.SYNC.DEFER_BLOCKING 0x0 ;  /* 0x0000000000007b1d */ /* 0x000fec0000010000 */
[----:B--2---:R-:W-:Y:S04]  /*ca60*/  LDSM.16.MT88.4 R24, [R28+UR5] ;  /* 0x000000051c18783b */ /* 0x004fe80008004200 */
[----:B---3--:R-:W0:Y:S04]  /*ca70*/  LDSM.16.M88.4 R12, [R0+UR5+0x4800] ;  /* 0x00480005000c783b */ /* 0x008e280008000200 */
[----:B------:R-:W-:Y:S04]  /*ca80*/  LDSM.16.M88.4 R4, [R0+UR5+0x4000] ;  /* 0x004000050004783b */ /* 0x000fe80008000200 */
[----:B------:R-:W1:Y:S04]  /*ca90*/  LDSM.16.MT88.4 R20, [R28+UR5+0x800] ;  /* 0x000800051c14783b */ /* 0x000e680008004200 */
[----:B----4-:R-:W2:Y:S04]  /*caa0*/  LDSM.16.MT88.4 R8, [R29+UR5+0x800] ;  /* 0x000800051d08783b */ /* 0x010ea80008004200 */
[----:B------:R-:W3:Y:S04]  /*cab0*/  LDSM.16.MT88.4 R16, [R29+UR5] ;  /* 0x000000051d10783b */ /* 0x000ee80008004200 */
[----:B0-----:R-:W-:Y:S04]  /*cac0*/  STL.64 [R1+0x990], R14 ;  /* 0x0009900e01007387 */ /* 0x001fe80000100a00 */
[----:B------:R0:W-:Y:S04]  /*cad0*/  STL.64 [R1+0x988], R12 ;  /* 0x0009880c01007387 */ /* 0x0001e80000100a00 */
[----:B0-----:R-:W4:Y:S04]  /*cae0*/  LDL.LU.64 R12, [R1+0xa0] ;  /* 0x0000a000010c7983 */ /* 0x001f280000300a00 */
[----:B------:R-:W4:Y:S04]  /*caf0*/  LDL.LU.64 R14, [R1+0xa8] ;  /* 0x0000a800010e7983 */ /* 0x000f280000300a00 */
[----:B------:R-:W-:Y:S04]  /*cb00*/  STL [R1+0x920], R0 ;  /* 0x0009200001007387 */ /* 0x000fe80000100800 */
[----:B-1----:R-:W-:Y:S04]  /*cb10*/  STL.64 [R1+0x970], R22 ;  /* 0x0009701601007387 */ /* 0x002fe80000100a00 */
[----:B------:R-:W-:Y:S04]  /*cb20*/  STL.64 [R1+0x968], R20 ;  /* 0x0009681401007387 */ /* 0x000fe80000100a00 */
[----:B--2---:R-:W-:Y:S04]  /*cb30*/  STL.64 [R1+0x950], R10 ;  /* 0x0009500a01007387 */ /* 0x004fe80000100a00 */
[----:B------:R0:W-:Y:S04]  /*cb40*/  STL.64 [R1+0x948], R8 ;  /* 0x0009480801007387 */ /* 0x0001e80000100a00 */
[----:B0-----:R-:W2:Y:S04]  /*cb50*/  LDL.LU.64 R8, [R1+0x20] ;  /* 0x0000200001087983 */ /* 0x001ea80000300a00 */
[----:B------:R-:W2:Y:S01]  /*cb60*/  LDL.LU.64 R10, [R1+0x28] ;  /* 0x00002800010a7983 */ /* 0x000ea20000300a00 */
[----:B----4-:R-:W-:-:S15]  /*cb70*/  HMMA.16816.F32 R12, R24, R4, R12 ;  /* 0x00000004180c723c */ /* 0x010fde000000180c */
[----:B------:R-:W-:-:S04]  /*cb80*/  NOP ;  /* 0x0000000000007918 */ /* 0x000fc80000000000 */
[----:B------:R-:W-:Y:S02]  /*cb90*/  IMAD.MOV.U32 R3, RZ, RZ, R14 ;  /* 0x000000ffff037224 */ /* 0x000fe400078e000e */
[----:B------:R-:W-:Y:S02]  /*cba0*/  IMAD.MOV.U32 R0, RZ, RZ, R15 ;  /* 0x000000ffff007224 */ /* 0x000fe400078e000f */
[----:B------:R-:W-:Y:S01]  /*cbb0*/  IMAD.MOV.U32 R21, RZ, RZ, R12 ;  /* 0x000000ffff157224 */ /* 0x000fe200078e000c */
[----:B------:R-:W4:Y:S01]  /*cbc0*/  LDL.LU.64 R14, [R1+0x990] ;  /* 0x00099000010e7983 */ /* 0x000f220000300a00 */
[----:B------:R-:W-:-:S03]  /*cbd0*/  IMAD.MOV.U32 R20, RZ, RZ, R13 ;  /* 0x000000ffff147224 */ /* 0x000fc600078e000d */
[----:B------:R-:W2:Y:S02]  /*cbe0*/  LDL.LU.64 R12, [R1+0x988] ;  /* 0x00098800010c7983 */ /* 0x000ea40000300a00 */
[----:B--2---:R-:W-:Y:S02]  /*cbf0*/  HMMA.16816.F32 R8, R24, R12, R8 ;  /* 0x0000000c1808723c */ /* 0x004fe40000001808 */
[----:B------:R-:W3:Y:S04]  /*cc00*/  LDL.LU.64 R24, [R1+0x10] ;  /* 0x0000100001187983 */ /* 0x000ee80000300a00 */
[----:B------:R-:W3:Y:S04]  /*cc10*/  LDL.LU.64 R26, [R1+0x18] ;  /* 0x00001800011a7983 */ /* 0x000ee80000300a00 */
[----:B------:R-:W2:Y:S04]  /*cc20*/  LDL R2, [R1+0x754] ;  /* 0x0007540001027983 */ /* 0x000ea80000100800 */
[----:B----4-:R0:W-:Y:S04]  /*cc30*/  STL.64 [R1+0x980], R14 ;  /* 0x0009800e01007387 */ /* 0x0101e80000100a00 */
[----:B------:R-:W-:Y:S01]  /*cc40*/  STL.64 [R1+0x978], R12 ;  /* 0x0009780c01007387 */ /* 0x000fe20000100a00 */
[----:B0-----:R-:W-:-:S02]  /*cc50*/  IMAD.MOV.U32 R14, RZ, RZ, R21 ;  /* 0x000000ffff0e7224 */ /* 0x001fc400078e0015 */
[----:B------:R-:W-:Y:S02]  /*cc60*/  IMAD.MOV.U32 R15, RZ, RZ, R20 ;  /* 0x000000ffff0f7224 */ /* 0x000fe400078e0014 */
[----:B------:R-:W4:Y:S04]  /*cc70*/  LDL.LU.64 R20, [R1] ;  /* 0x0000000001147983 */ /* 0x000f280000300a00 */
[----:B------:R-:W4:Y:S04]  /*cc80*/  LDL.LU.64 R22, [R1+0x8] ;  /* 0x0000080001167983 */ /* 0x000f280000300a00 */
[----:B------:R-:W-:Y:S04]  /*cc90*/  STL.64 [R1+0x960], R10 ;  /* 0x0009600a01007387 */ /* 0x000fe80000100a00 */
[----:B------:R0:W-:Y:S02]  /*cca0*/  STL.64 [R1+0x958], R8 ;  /* 0x0009580801007387 */ /* 0x0001e40000100a00 */
[----:B0-----:R-:W-:-:S02]  /*ccb0*/  IMAD.MOV.U32 R8, RZ, RZ, R14 ;  /* 0x000000ffff087224 */ /* 0x001fc400078e000e */
[----:B------:R-:W-:Y:S02]  /*ccc0*/  IMAD.MOV.U32 R9, RZ, RZ, R15 ;  /* 0x000000ffff097224 */ /* 0x000fe400078e000f */
[----:B------:R-:W-:Y:S02]  /*ccd0*/  IMAD.MOV.U32 R10, RZ, RZ, R3 ;  /* 0x000000ffff0a7224 */ /* 0x000fe400078e0003 */
[----:B------:R-:W-:Y:S01]  /*cce0*/  IMAD.MOV.U32 R11, RZ, RZ, R0 ;  /* 0x000000ffff0b7224 */ /* 0x000fe200078e0000 */
[----:B---3--:R-:W-:Y:S01]  /*ccf0*/  HMMA.16816.F32 R12, R16, R4, R24 ;  /* 0x00000004100c723c */ /* 0x008fe20000001818 */
[----:B------:R-:W0:-:S15]  /*cd00*/  LDSM.16.MT88.4 R24, [R28+UR5+0x1000] ;  /* 0x001000051c18783b */ /* 0x000e1e0008004200 */
[----:B------:R-:W-:-:S03]  /*cd10*/  NOP ;  /* 0x0000000000007918 */ /* 0x000fc60000000000 */
[----:B------:R-:W-:Y:S02]  /*cd20*/  IMAD.MOV.U32 R5, RZ, RZ, R12 ;  /* 0x000000ffff057224 */ /* 0x000fe400078e000c */
[----:B------:R-:W-:Y:S02]  /*cd30*/  IMAD.MOV.U32 R4, RZ, RZ, R13 ;  /* 0x000000ffff047224 */ /* 0x000fe400078e000d */
[----:B------:R-:W-:Y:S02]  /*cd40*/  IMAD.MOV.U32 R3, RZ, RZ, R14 ;  /* 0x000000ffff037224 */ /* 0x000fe400078e000e */
[----:B------:R-:W-:Y:S02]  /*cd50*/  IMAD.MOV.U32 R0, RZ, RZ, R15 ;  /* 0x000000ffff007224 */ /* 0x000fe400078e000f */
[----:B--2---:R-:W1:Y:S04]  /*cd60*/  LDSM.16.M88.4 R12, [R2+UR5+0x4000] ;  /* 0x00400005020c783b */ /* 0x004e680008000200 */
[----:B0-----:R-:W-:Y:S04]  /*cd70*/  STL [R1+0x940], R25 ;  /* 0x0009401901007387 */ /* 0x001fe80000100800 */
[----:B------:R-:W-:Y:S04]  /*cd80*/  STL [R1+0x928], R26 ;  /* 0x0009281a01007387 */ /* 0x000fe80000100800 */
[----:B------:R-:W-:Y:S04]  /*cd90*/  STL [R1+0x924], R27 ;  /* 0x0009241b01007387 */ /* 0x000fe80000100800 */
[----:B-1----:R-:W-:Y:S04]  /*cda0*/  STL.64 [R1+0x50], R12 ;  /* 0x0000500c01007387 */ /* 0x002fe80000100a00 */
[----:B------:R-:W-:Y:S04]  /*cdb0*/  STL.64 [R1+0x58], R14 ;  /* 0x0000580e01007387 */ /* 0x000fe80000100a00 */
[----:B------:R-:W0:Y:S02]  /*cdc0*/  LDSM.16.M88.4 R12, [R2+UR5+0x4800] ;  /* 0x00480005020c783b */ /* 0x000e240008000200 */
[----:B0-----:R-:W-:-:S02]  /*cdd0*/  IMAD.MOV.U32 R25, RZ, RZ, R12 ;  /* 0x000000ffff197224 */ /* 0x001fc400078e000c */
[----:B------:R-:W-:Y:S01]  /*cde0*/  STL.64 [R1+0x78], R14 ;  /* 0x0000780e01007387 */ /* 0x000fe20000100a00 */
[----:B------:R-:W-:-:S03]  /*cdf0*/  IMAD.MOV.U32 R2, RZ, RZ, R13 ;  /* 0x000000ffff027224 */ /* 0x000fc600078e000d */
[----:B------:R-:W0:Y:S04]  /*ce00*/  LDSM.16.MT88.4 R12, [R29+UR5+0x1000] ;  /* 0x001000051d0c783b */ /* 0x000e280008004200 */
[----:B0-----:R-:W-:Y:S04]  /*ce10*/  STL.64 [R1+0x40], R12 ;  /* 0x0000400c01007387 */ /* 0x001fe80000100a00 */
[----:B------:R0:W-:Y:S04]  /*ce20*/  STL.64 [R1+0x48], R14 ;  /* 0x0000480e01007387 */ /* 0x0001e80000100a00 */
[----:B0-----:R-:W2:Y:S04]  /*ce30*/  LDL.LU.64 R14, [R1+0x980] ;  /* 0x00098000010e7983 */ /* 0x001ea80000300a00 */
[----:B------:R-:W4:Y:S02]  /*ce40*/  LDL.LU.64 R12, [R1+0x978] ;  /* 0x00097800010c7983 */ /* 0x000f240000300a00 */
[----:B----4-:R-:W-:Y:S02]  /*ce50*/  HMMA.16816.F32 R16, R16, R12, R20 ;  /* 0x0000000c1010723c */ /* 0x010fe40000001814 */
[----:B------:R-:W3:Y:S04]  /*ce60*/  LDL.LU.64 R22, [R1+0x970] ;  /* 0x0009700001167983 */ /* 0x000ee80000300a00 */
[----:B------:R-:W3:-:S13]  /*ce70*/  LDL.LU.64 R20, [R1+0x968] ;  /* 0x0009680001147983 */ /* 0x000eda0000300a00 */
[----:B------:R-:W-:Y:S04]  /*ce80*/  STL.64 [R1+0x938], R18 ;  /* 0x0009381201007387 */ /* 0x000fe80000100a00 */
[----:B------:R0:W-:Y:S01]  /*ce90*/  STL.64 [R1+0x930], R16 ;  /* 0x0009301001007387 */ /* 0x0001e20000100a00 */
[----:B---3--:R-:W-:-:S15]  /*cea0*/  HMMA.16816.F32 R8, R20, R6, R8 ;  /* 0x000000061408723c */ /* 0x008fde0000001808 */
[----:B------:R-:W-:-:S04]  /*ceb0*/  NOP ;  /* 0x0000000000007918 */ /* 0x000fc80000000000 */
[----:B------:R-:W-:Y:S02]  /*cec0*/  IMAD.MOV.U32 R13, RZ, RZ, R10 ;  /* 0x000000ffff0d7224 */ /* 0x000fe400078e000a */
[----:B------:R-:W-:Y:S02]  /*ced0*/  IMAD.MOV.U32 R12, RZ, RZ, R11 ;  /* 0x000000ffff0c7224 */ /* 0x000fe400078e000b */
[----:B------:R-:W-:Y:S01]  /*cee0*/  IMAD.MOV.U32 R26, RZ, RZ, R8 ;  /* 0x000000ffff1a7224 */ /* 0x000fe200078e0008 */
[----:B------:R-:W2:Y:S01]  /*cef0*/  LDL.LU.64 R10, [R1+0x960] ;  /* 0x00096000010a7983 */ /* 0x000ea20000300a00 */
[----:B------:R-:W-:-:S03]  /*cf00*/  IMAD.MOV.U32 R27, RZ, RZ, R9 ;  /* 0x000000ffff1b7224 */ /* 0x000fc600078e0009 */
[----:B------:R-:W2:Y:S01]  /*cf10*/  LDL.LU.64 R8, [R1+0x958] ;  /* 0x0009580001087983 */ /* 0x000ea20000300a00 */
[----:B0-----:R-:W-:Y:S02]  /*cf20*/  IMAD.MOV.U32 R16, RZ, RZ, R5 ;  /* 0x000000ffff107224 */ /* 0x001fe400078e0005 */
[----:B------:R-:W-:Y:S02]  /*cf30*/  IMAD.MOV.U32 R17, RZ, RZ, R4 ;  /* 0x000000ffff117224 */ /* 0x000fe400078e0004 */
[----:B------:R-:W-:Y:S01]  /*cf40*/  IMAD.MOV.U32 R18, RZ, RZ, R3 ;  /* 0x000000ffff127224 */ /* 0x000fe200078e0003 */
[----:B--2---:R-:W-:Y:S01]  /*cf50*/  HMMA.16816.F32 R20, R20, R14, R8 ;  /* 0x0000000e1414723c */ /* 0x004fe20000001808 */
[----:B------:R-:W2:Y:S04]  /*cf60*/  LDL.LU.64 R10, [R1+0x950] ;  /* 0x00095000010a7983 */ /* 0x000ea80000300a00 */
[----:B------:R-:W2:Y:S01]  /*cf70*/  LDL.LU.64 R8, [R1+0x948] ;  /* 0x0009480001087983 */ /* 0x000ea20000300a00 */
[----:B------:R-:W-:-:S13]  /*cf80*/  IMAD.MOV.U32 R19, RZ, RZ, R0 ;  /* 0x000000ffff137224 */ /* 0x000fda00078e0000 */
[----:B------:R-:W-:Y:S01]  /*cf90*/  IMAD.MOV.U32 R0, RZ, RZ, R22 ;  /* 0x000000ffff007224 */ /* 0x000fe200078e0016 */
[----:B------:R2:W-:Y:S01]  /*cfa0*/  STL.64 [R1], R20 ;  /* 0x0000001401007387 */ /* 0x0005e20000100a00 */
[----:B------:R-:W-:Y:S02]  /*cfb0*/  IMAD.MOV.U32 R3, RZ, RZ, R23 ;  /* 0x000000ffff037224 */ /* 0x000fe400078e0017 */
[----:B--2---:R-:W-:Y:S01]  /*cfc0*/  HMMA.16816.F32 R20, R8, R6, R16 ;  /* 0x000000060814723c */ /* 0x004fe20000001810 */
[----:B------:R-:W0:Y:S04]  /*cfd0*/  LDSM.16.MT88.4 R4, [R28+UR5+0x1800] ;  /* 0x001800051c04783b */ /* 0x000e280008004200 */
[----:B------:R-:W1:Y:S04]  /*cfe0*/  LDSM.16.MT88.4 R16, [R29+UR5+0x1800] ;  /* 0x001800051d10783b */ /* 0x000e680008004200 */
[----:B0-----:R1:W-:Y:S04]  /*cff0*/  STL.64 [R1+0x8f8], R6 ;  /* 0x0008f80601007387 */ /* 0x0013e80000100a00 */
[----:B------:R0:W-:Y:S01]  /*d000*/  STL.64 [R1+0x8f0], R4 ;  /* 0x0008f00401007387 */ /* 0x0001e20000100a00 */
[----:B-1----:R-:W-:-:S02]  /*d010*/  IMAD.MOV.U32 R6, RZ, RZ, R18 ;  /* 0x000000ffff067224 */ /* 0x002fc400078e0012 */
[----:B0-----:R-:W-:Y:S02]  /*d020*/  IMAD.MOV.U32 R4, RZ, RZ, R25 ;  /* 0x000000ffff047224 */ /* 0x001fe400078e0019 */
[----:B------:R-:W2:Y:S01]  /*d030*/  LDL.LU R25, [R1+0x940] ;  /* 0x0009400001197983 */ /* 0x000ea20000300800 */
[----:B------:R-:W-:Y:S02]  /*d040*/  IMAD.MOV.U32 R5, RZ, RZ, R2 ;  /* 0x000000ffff057224 */ /* 0x000fe400078e0002 */
[----:B------:R-:W-:Y:S01]  /*d050*/  IMAD.MOV.U32 R2, RZ, RZ, R19 ;  /* 0x000000ffff027224 */ /* 0x000fe200078e0013 */
[----:B------:R0:W-:Y:S01]  /*d060*/  STL [R1+0x20], R16 ;  /* 0x0000201001007387 */ /* 0x0001e20000100800 */
[----:B------:R-:W-:-:S03]  /*d070*/  IMAD.MOV.U32 R7, RZ, RZ, R17 ;  /* 0x000000ffff077224 */ /* 0x000fc600078e0011 */
[----:B------:R-:W3:Y:S04]  /*d080*/  LDL.LU.64 R18, [R1+0x938] ;  /* 0x0009380001127983 */ /* 0x000ee80000300a00 */
[----:B0-----:R-:W3:Y:S02]  /*d090*/  LDL.LU.64 R16, [R1+0x930] ;  /* 0x0009300001107983 */ /* 0x001ee40000300a00 */
[----:B---3--:R-:W-:Y:S01]  /*d0a0*/  HMMA.16816.F32 R16, R8, R14, R16 ;  /* 0x0000000e0810723c */ /* 0x008fe20000001810 */
[----:B------:R-:W-:Y:S02]  /*d0b0*/  IMAD.MOV.U32 R8, RZ, RZ, R26 ;  /* 0x000000ffff087224 */ /* 0x000fe400078e001a */
[----:B------:R-:W2:Y:S01]  /*d0c0*/  LDL.LU R26, [R1+0x928] ;  /* 0x00092800011a7983 */ /* 0x000ea20000300800 */
[----:B------:R-:W-:-:S02]  /*d0d0*/  IMAD.MOV.U32 R9, RZ, RZ, R27 ;  /* 0x000000ffff097224 */ /* 0x000fc400078e001b */
[----:B------:R-:W-:Y:S01]  /*d0e0*/  IMAD.MOV.U32 R11, RZ, RZ, R12 ;  /* 0x000000ffff0b7224 */ /* 0x000fe200078e000c */
[----:B------:R-:W2:Y:S01]  /*d0f0*/  LDL.LU R27, [R1+0x924] ;  /* 0x00092400011b7983 */ /* 0x000ea20000300800 */
[----:B------:R-:W-:-:S03]  /*d100*/  IMAD.MOV.U32 R10, RZ, RZ, R13 ;  /* 0x000000ffff0a7224 */ /* 0x000fc600078e000d */
[----:B------:R-:W2:Y:S04]  /*d110*/  LDL.LU R12, [R1+0x50] ;  /* 0x00005000010c7983 */ /* 0x000ea80000300800 */
[----:B------:R-:W2:Y:S04]  /*d120*/  LDL.LU R13, [R1+0x54] ;  /* 0x00005400010d7983 */ /* 0x000ea80000300800 */
[----:B------:R0:W-:Y:S04]  /*d130*/  STL.64 [R1+0x908], R18 ;  /* 0x0009081201007387 */ /* 0x0001e80000100a00 */
[----:B------:R1:W-:Y:S01]  /*d140*/  STL.64 [R1+0x900], R16 ;  /* 0x0009001001007387 */ /* 0x0003e20000100a00 */
[----:B0-----:R-:W-:-:S03]  /*d150*/  IMAD.MOV.U32 R18, RZ, RZ, R0 ;  /* 0x000000ffff127224 */ /* 0x001fc600078e0000 */
[----:B-1----:R-:W3:Y:S04]  /*d160*/  LDL.LU R16, [R1] ;  /* 0x0000000001107983 */ /* 0x002ee80000300800 */
[----:B------:R-:W3:Y:S04]  /*d170*/  LDL.LU R17, [R1+0x4] ;  /* 0x0000040001117983 */ /* 0x000ee80000300800 */
[----:B------:R-:W4:Y:S01]  /*d180*/  LDL.LU R0, [R1+0x920] ;  /* 0x0009200001007983 */ /* 0x000f220000300800 */
[----:B--2---:R-:W-:-:S15]  /*d190*/  HMMA.16816.F32 R8, R24, R12, R8 ;  /* 0x0000000c1808723c */ /* 0x004fde0000001808 */
[----:B------:R-:W-:-:S04]  /*d1a0*/  NOP ;  /* 0x0000000000007918 */ /* 0x000fc80000000000 */
[----:B------:R-:W-:Y:S04]  /*d1b0*/  STL.64 [R1+0x918], R10 ;  /* 0x0009180a01007387 */ /* 0x000fe80000100a00 */
[----:B------:R0:W-:Y:S04]  /*d1c0*/  STL.64 [R1+0x910], R8 ;  /* 0x0009100801007387 */ /* 0x0001e80000100a00 */
[----:B0-----:R-:W2:Y:S04]  /*d1d0*/  LDL.LU.64 R8, [R1+0x40] ;  /* 0x0000400001087983 */ /* 0x001ea80000300a00 */
[----:B------:R-:W2:Y:S01]  /*d1e0*/  LDL.LU.64 R10, [R1+0x48] ;  /* 0x00004800010a7983 */ /* 0x000ea20000300a00 */
[----:B------:R-:W-:-:S07]  /*d1f0*/  IMAD.MOV.U32 R19, RZ, RZ, R3 ;  /* 0x000000ffff137224 */ /* 0x000fce00078e0003 */
[----:B---3--:R-:W-:Y:S08]  /*d200*/  HMMA.16816.F32 R24, R24, R4, R16 ;  /* 0x000000041818723c */ /* 0x008ff00000001810 */
[----:B--2---:R-:W-:Y:S01]  /*d210*/  HMMA.16816.F32 R16, R8, R12, R20 ;  /* 0x0000000c0810723c */ /* 0x004fe20000001814 */
[----:B------:R-:W-:Y:S02]  /*d220*/  IMAD.MOV.U32 R15, RZ, RZ, R8 ;  /* 0x000000ffff0f7224 */ /* 0x000fe400078e0008 */
[----:B------:R-:W-:-:S02]  /*d230*/  IMAD.MOV.U32 R14, RZ, RZ, R9 ;  /* 0x000000ffff0e7224 */ /* 0x000fc400078e0009 */
[----:B------:R-:W-:Y:S02]  /*d240*/  IMAD.MOV.U32 R13, RZ, RZ, R10 ;  /* 0x000000ffff0d7224 */ /* 0x000fe400078e000a */
[----:B------:R-:W-:Y:S02]  /*d250*/  IMAD.MOV.U32 R12, RZ, RZ, R11 ;  /* 0x000000ffff0c7224 */ /* 0x000fe400078e000b */
[----:B------:R-:W2:Y:S01]  /*d260*/  LDL.LU.64 R10, [R1+0x918] ;  /* 0x00091800010a7983 */ /* 0x000ea20000300a00 */
[----:B------:R-:W-:Y:S02]  /*d270*/  IMAD.MOV.U32 R20, RZ, RZ, R15 ;  /* 0x000000ffff147224 */ /* 0x000fe400078e000f */
[----:B------:R-:W-:Y:S01]  /*d280*/  IMAD.MOV.U32 R21, RZ, RZ, R14 ;  /* 0x000000ffff157224 */ /* 0x000fe200078e000e */
[----:B------:R-:W2:Y:S01]  /*d290*/  LDL.LU.64 R8, [R1+0x910] ;  /* 0x0009100001087983 */ /* 0x000ea20000300a00 */
[----:B------:R-:W-:Y:S02]  /*d2a0*/  IMAD.MOV.U32 R22, RZ, RZ, R13 ;  /* 0x000000ffff167224 */ /* 0x000fe400078e000d */
[----:B------:R-:W-:-:S02]  /*d2b0*/  IMAD.MOV.U32 R23, RZ, RZ, R12 ;  /* 0x000000ffff177224 */ /* 0x000fc400078e000c */
[----:B------:R-:W0:Y:S01]  /*d2c0*/  LDSM.16.MT88.4 R12, [R28+UR5+0x2000] ;  /* 0x002000051c0c783b */ /* 0x000e220008004200 */
[----:B------:R-:W-:-:S03]  /*d2d0*/  IMAD.MOV.U32 R3, RZ, RZ, R19 ;  /* 0x000000ffff037224 */ /* 0x000fc600078e0013 */
[----:B------:R-:W-:Y:S04]  /*d2e0*/  STL.64 [R1], R16 ;  /* 0x0000001001007387 */ /* 0x000fe80000100a00 */
[----:B------:R-:W-:Y:S04]  /*d2f0*/  STL [R1+0x8], R18 ;  /* 0x0000081201007387 */ /* 0x000fe80000100800 */
[----:B----4-:R-:W1:Y:S04]  /*d300*/  LDSM.16.M88.4 R16, [R0+UR5+0x4080] ;  /* 0x004080050010783b */ /* 0x010e680008000200 */
[----:B0-----:R-:W-:Y:S04]  /*d310*/  STL.64 [R1+0x8c8], R14 ;  /* 0x0008c80e01007387 */ /* 0x001fe80000100a00 */
[----:B------:R0:W-:Y:S04]  /*d320*/  STL.64 [R1+0x8c0], R12 ;  /* 0x0008c00c01007387 */ /* 0x0001e80000100a00 */
[----:B0-----:R-:W3:Y:S04]  /*d330*/  LDL.LU R12, [R1+0x20] ;  /* 0x00002000010c7983 */ /* 0x001ee80000300800 */
[----:B-1----:R-:W-:Y:S04]  /*d340*/  STL.64 [R1+0x60], R16 ;  /* 0x0000601001007387 */ /* 0x002fe80000100a00 */
[----:B------:R-:W-:Y:S04]  /*d350*/  STL.64 [R1+0x68], R18 ;  /* 0x0000681201007387 */ /* 0x000fe80000100a00 */
[----:B------:R-:W0:Y:S01]  /*d360*/  LDSM.16.M88.4 R16, [R0+UR5+0x4880] ;  /* 0x004880050010783b */ /* 0x000e220008000200 */
[----:B------:R-:W-:-:S02]  /*d370*/  IMAD.MOV.U32 R15, RZ, RZ, R2 ;  /* 0x000000ffff0f7224 */ /* 0x000fc400078e0002 */
[----:B0-----:R-:W-:Y:S01]  /*d380*/  IMAD.MOV.U32 R2, RZ, RZ, R18 ;  /* 0x000000ffff027224 */ /* 0x001fe200078e0012 */
[----:B------:R-:W-:Y:S01]  /*d390*/  STL.64 [R1+0x80], R16 ;  /* 0x0000801001007387 */ /* 0x000fe20000100a00 */
[----:B------:R-:W-:-:S03]  /*d3a0*/  IMAD.MOV.U32 R0, RZ, RZ, R19 ;  /* 0x000000ffff007224 */ /* 0x000fc600078e0013 */
[----:B------:R-:W0:Y:S04]  /*d3b0*/  LDSM.16.MT88.4 R16, [R29+UR5+0x2000] ;  /* 0x002000051d10783b */ /* 0x000e280008004200 */
[----:B0-----:R-:W-:Y:S04]  /*d3c0*/  STL.64 [R1+0x10], R16 ;  /* 0x0000101001007387 */ /* 0x001fe80000100a00 */
[----:B------:R0:W-:Y:S04]  /*d3d0*/  STL.64 [R1+0x18], R18 ;  /* 0x0000181201007387 */ /* 0x0001e80000100a00 */
[----:B0-----:R-:W4:Y:S04]  /*d3e0*/  LDL.LU.64 R18, [R1+0x908] ;  /* 0x0009080001127983 */ /* 0x001f280000300a00 */
[----:B------:R-:W4:Y:S01]  /*d3f0*/  LDL.LU.64 R16, [R1+0x900] ;  /* 0x0009000001107983 */ /* 0x000f220000300a00 */
[----:B------:R-:W-:-:S02]  /*d400*/  IMAD.MOV.U32 R13, RZ, RZ, R7 ;  /* 0x000000ffff0d7224 */ /* 0x000fc400078e0007 */
[----:B------:R-:W-:Y:S02]  /*d410*/  IMAD.MOV.U32 R14, RZ, RZ, R6 ;  /* 0x000000ffff0e7224 */ /* 0x000fe400078e0006 */
[----:B------:R-:W2:Y:S01]  /*d420*/  LDL.LU.64 R6, [R1+0x8f8] ;  /* 0x0008f80001067983 */ /* 0x000ea20000300a00 */
[----:B----4-:R-:W-:Y:S03]  /*d430*/  HMMA.16816.F32 R20, R20, R4, R16 ;  /* 0x000000041414723c */ /* 0x010fe60000001810 */
[----:B------:R-:W2:-:S15]  /*d440*/  LDL.LU.64 R4, [R1+0x8f0] ;  /* 0x0008f00001047983 */ /* 0x000e9e0000300a00 */
[----:B------:R-:W-:Y:S01]  /*d450*/  NOP ;  /* 0x0000000000007918 */ /* 0x000fe20000000000 */
[----:B------:R0:W-:Y:S04]  /*d460*/  STL.64 [R1+0x8e8], R22 ;  /* 0x0008e81601007387 */ /* 0x0001e80000100a00 */
[----:B------:R-:W-:Y:S04]  /*d470*/  STL.64 [R1+0x8e0], R20 ;  /* 0x0008e01401007387 */ /* 0x000fe80000100a00 */
[----:B0-----:R-:W2:Y:S04]  /*d480*/  LDL.LU R22, [R1+0x58] ;  /* 0x0000580001167983 */ /* 0x001ea80000300800 */
[----:B------:R-:W2:Y:S02]  /*d490*/  LDL.LU R23, [R1+0x5c] ;  /* 0x00005c0001177983 */ /* 0x000ea40000300800 */
[----:B--2---:R-:W-:-:S15]  /*d4a0*/  HMMA.16816.F32 R8, R4, R22, R8 ;  /* 0x000000160408723c */ /* 0x004fde0000001808 */
[----:B------:R-:W-:-:S04]  /*d4b0*/  NOP ;  /* 0x0000000000007918 */ /* 0x000fc80000000000 */
[----:B------:R0:W-:Y:S04]  /*d4c0*/  STL.64 [R1+0x8d8], R10 ;  /* 0x0008d80a01007387 */ /* 0x0001e80000100a00 */
[----:B------:R-:W-:Y:S04]  /*d4d0*/  STL.64 [R1+0x8d0], R8 ;  /* 0x0008d00801007387 */ /* 0x000fe80000100a00 */
[----:B0-----:R-:W2:Y:S04]  /*d4e0*/  LDL.LU R10, [R1+0x78] ;  /* 0x00007800010a7983 */ /* 0x001ea80000300800 */
[----:B------:R-:W2:Y:S02]  /*d4f0*/  LDL.LU R11, [R1+0x7c] ;  /* 0x00007c00010b7983 */ /* 0x000ea40000300800 */
[----:B--2---:R-:W-:Y:S02]  /*d500*/  HMMA.16816.F32 R16, R4, R10, R24 ;  /* 0x0000000a0410723c */ /* 0x004fe40000001818 */
[----:B------:R-:W3:Y:S04]  /*d510*/  LDL.LU R4, [R1] ;  /* 0x0000000001047983 */ /* 0x000ee80000300800 */
[----:B------:R-:W3:Y:S04]  /*d520*/  LDL.LU R5, [R1+0x4] ;  /* 0x0000040001057983 */ /* 0x000ee80000300800 */
[----:B------:R-:W3:Y:S01]  /*d530*/  LDL.LU R6, [R1+0x8] ;  /* 0x0000080001067983 */ /* 0x000ee20000300800 */
[----:B------:R-:W-:-:S03]  /*d540*/  IMAD.MOV.U32 R7, RZ, RZ, R3 ;  /* 0x000000ffff077224 */ /* 0x000fc600078e0003 */
[----:B------:R-:W0:Y:S04]  /*d550*/  LDSM.16.MT88.4 R24, [R28+UR5+0x2800] ;  /* 0x002800051c18783b */ /* 0x000e280008004200 */
[----:B0-----:R-:W-:Y:S01]  /*d560*/  STL [R1+0x898], R27 ;  /* 0x0008981b01007387 */ /* 0x001fe20000100800 */
[----:B---3--:R-:W-:Y:S03]  /*d570*/  HMMA.16816.F32 R4, R12, R22, R4 ;  /* 0x000000160c04723c */ /* 0x008fe60000001804 */
[----:B------:R-:W0:-:S15]  /*d580*/  LDSM.16.MT88.4 R20, [R29+UR5+0x2800] ;  /* 0x002800051d14783b */ /* 0x000e1e0008004200 */
[----:B------:R-:W-:Y:S01]  /*d590*/  NOP ;  /* 0x0000000000007918 */ /* 0x000fe20000000000 */
[----:B------:R-:W-:Y:S04]  /*d5a0*/  STL.64 [R1+0x8b8], R6 ;  /* 0x0008b80601007387 */ /* 0x000fe80000100a00 */
[----:B------:R1:W-:Y:S04]  /*d5b0*/  STL.64 [R1+0x8b0], R4 ;  /* 0x0008b00401007387 */ /* 0x0003e80000100a00 */
[----:B-1----:R-:W2:Y:S04]  /*d5c0*/  LDL.LU.64 R4, [R1+0x80] ;  /* 0x0000800001047983 */ /* 0x002ea80000300a00 */
[----:B0-----:R-:W-:Y:S04]  /*d5d0*/  STL.64 [R1+0x40], R20 ;  /* 0x0000401401007387 */ /* 0x001fe80000100a00 */
[----:B------:R0:W-:Y:S04]  /*d5e0*/  STL.64 [R1+0x48], R22 ;  /* 0x0000481601007387 */ /* 0x0001e80000100a00 */
[----:B0-----:R-:W3:Y:S04]  /*d5f0*/  LDL.LU.64 R22, [R1+0x8e8] ;  /* 0x0008e80001167983 */ /* 0x001ee80000300a00 */
[----:B------:R-:W3:Y:S02]  /*d600*/  LDL.LU.64 R20, [R1+0x8e0] ;  /* 0x0008e00001147983 */ /* 0x000ee40000300a00 */
[----:B---3--:R-:W-:Y:S02]  /*d610*/  HMMA.16816.F32 R20, R12, R10, R20 ;  /* 0x0000000a0c14723c */ /* 0x008fe40000001814 */
[----:B------:R-:W3:Y:S04]  /*d620*/  LDL.LU.64 R10, [R1+0x8d8] ;  /* 0x0008d800010a7983 */ /* 0x000ee80000300a00 */
[----:B------:R-:W3:Y:S04]  /*d630*/  LDL.LU.64 R8, [R1+0x8d0] ;  /* 0x0008d00001087983 */ /* 0x000ee80000300a00 */
[----:B------:R-:W2:Y:S04]  /*d640*/  LDL.LU.64 R14, [R1+0x8c8] ;  /* 0x0008c800010e7983 */ /* 0x000ea80000300a00 */
[----:B------:R-:W2:Y:S05]  /*d650*/  LDL.LU.64 R12, [R1+0x8c0] ;  /* 0x0008c000010c7983 */ /* 0x000eaa0000300a00 */
[----:B------:R-:W-:Y:S01]  /*d660*/  IMAD.MOV.U32 R27, RZ, RZ, R20 ;  /* 0x000000ffff1b7224 */ /* 0x000fe200078e0014 */
[----:B------:R-:W-:Y:S04]  /*d670*/  STL [R1+0x4], R21 ;  /* 0x0000041501007387 */ /* 0x000fe80000100800 */
[----:B------:R-:W-:Y:S04]  /*d680*/  STL [R1+0x8], R22 ;  /* 0x0000081601007387 */ /* 0x000fe80000100800 */
[----:B------:R-:W-:Y:S04]  /*d690*/  STL.64 [R1+0x8a8], R26 ;  /* 0x0008a81a01007387 */ /* 0x000fe80000100a00 */
[----:B------:R0:W-:Y:S04]  /*d6a0*/  STL.64 [R1+0x8a0], R24 ;  /* 0x0008a01801007387 */ /* 0x0001e80000100a00 */
[----:B0-----:R-:W4:Y:S01]  /*d6b0*/  LDL.LU.64 R24, [R1+0x60] ;  /* 0x0000600001187983 */ /* 0x001f220000300a00 */
[----:B------:R-:W-:Y:S01]  /*d6c0*/  IMAD.MOV.U32 R29, RZ, RZ, R23 ;  /* 0x000000ffff1d7224 */ /* 0x000fe200078e0017 */
[----:B--2---:R-:W-:Y:S01]  /*d6d0*/  HMMA.16816.F32 R16, R12, R4, R16 ;  /* 0x000000040c10723c */ /* 0x004fe20000001810 */
[----:B----4-:R-:W-:-:S02]  /*d6e0*/  IMAD.MOV.U32 R6, RZ, RZ, R24 ;  /* 0x000000ffff067224 */ /* 0x010fc400078e0018 */
[----:B------:R-:W-:-:S05]  /*d6f0*/  IMAD.MOV.U32 R3, RZ, RZ, R25 ;  /* 0x000000ffff037224 */ /* 0x000fca00078e0019 */
[----:B---3--:R-:W-:Y:S01]  /*d700*/  HMMA.16816.F32 R20, R12, R24, R8 ;  /* 0x000000180c14723c */ /* 0x008fe20000001808 */
[----:B------:R-:W-:Y:S02]  /*d710*/  IMAD.MOV.U32 R8, RZ, RZ, R6 ;  /* 0x000000ffff087224 */ /* 0x000fe400078e0006 */
[----:B------:R-:W-:Y:S01]  /*d720*/  IMAD.MOV.U32 R9, RZ, RZ, R3 ;  /* 0x000000ffff097224 */ /* 0x000fe200078e0003 */
[----:B------:R-:W2:Y:S01]  /*d730*/  LDL.LU.64 R6, [R1+0x8b8] ;  /* 0x0008b80001067983 */ /* 0x000ea20000300a00 */
[----:B------:R-:W-:Y:S02]  /*d740*/  IMAD.MOV.U32 R24, RZ, RZ, R4 ;  /* 0x000000ffff187224 */ /* 0x000fe400078e0004 */
[----:B------:R-:W-:Y:S02]  /*d750*/  IMAD.MOV.U32 R3, RZ, RZ, R5 ;  /* 0x000000ffff037224 */ /* 0x000fe400078e0005 */
[----:B------:R-:W2:Y:S04]  /*d760*/  LDL.LU.64 R4, [R1+0x8b0] ;  /* 0x0008b00001047983 */ /* 0x000ea80000300a00 */
[----:B------:R-:W-:Y:S04]  /*d770*/  STL.64 [R1+0x880], R18 ;  /* 0x0008801201007387 */ /* 0x000fe80000100a00 */
[----:B------:R0:W-:Y:S04]  /*d780*/  STL.64 [R1+0x878], R16 ;  /* 0x0008781001007387 */ /* 0x0001e80000100a00 */
[----:B0-----:R-:W2:Y:S04]  /*d790*/  LDL.LU R16, [R1+0x10] ;  /* 0x0000100001107983 */ /* 0x001ea80000300800 */
[----:B------:R-:W2:Y:S04]  /*d7a0*/  LDL.LU R17, [R1+0x14] ;  /* 0x0000140001117983 */ /* 0x000ea80000300800 */
[----:B------:R-:W2:Y:S04]  /*d7b0*/  LDL.LU R18, [R1+0x18] ;  /* 0x0000180001127983 */ /* 0x000ea80000300800 */
[----:B------:R-:W2:Y:S02]  /*d7c0*/  LDL.LU R19, [R1+0x1c] ;  /* 0x00001c0001137983 */ /* 0x000ea40000300800 */
[----:B--2---:R-:W-:Y:S02]  /*d7d0*/  HMMA.16816.F32 R12, R16, R8, R4 ;  /* 0x00000008100c723c */ /* 0x004fe40000001804 */
[----:B------:R-:W2:Y:S04]  /*d7e0*/  LDL R7, [R1+0x754] ;  /* 0x0007540001077983 */ /* 0x000ea80000100800 */
[----:B------:R-:W0:-:S13]  /*d7f0*/  LDSM.16.MT88.4 R8, [R28+UR5+0x3000] ;  /* 0x003000051c08783b */ /* 0x000e1a0008004200 */
[----:B------:R1:W-:Y:S04]  /*d800*/  STL.64 [R1+0x890], R14 ;  /* 0x0008900e01007387 */ /* 0x0003e80000100a00 */
[----:B------:R-:W-:Y:S04]  /*d810*/  STL.64 [R1+0x888], R12 ;  /* 0x0008880c01007387 */ /* 0x000fe80000100a00 */
[----:B-1----:R-:W3:Y:S04]  /*d820*/  LDL.LU.64 R14, [R1+0x68] ;  /* 0x00006800010e7983 */ /* 0x002ee80000300a00 */
[----:B0-----:R-:W-:Y:S04]  /*d830*/  STL.64 [R1+0x848], R10 ;  /* 0x0008480a01007387 */ /* 0x001fe80000100a00 */
[----:B------:R0:W-:Y:S02]  /*d840*/  STL.64 [R1+0x840], R8 ;  /* 0x0008400801007387 */ /* 0x0001e40000100a00 */
[----:B0-----:R-:W-:-:S02]  /*d850*/  IMAD.MOV.U32 R8, RZ, RZ, R24 ;  /* 0x000000ffff087224 */ /* 0x001fc400078e0018 */
[----:B------:R-:W-:Y:S02]  /*d860*/  IMAD.MOV.U32 R9, RZ, RZ, R3 ;  /* 0x000000ffff097224 */ /* 0x000fe400078e0003 */
[----:B------:R-:W-:Y:S02]  /*d870*/  IMAD.MOV.U32 R10, RZ, RZ, R2 ;  /* 0x000000ffff0a7224 */ /* 0x000fe400078e0002 */
[----:B------:R-:W-:Y:S01]  /*d880*/  IMAD.MOV.U32 R11, RZ, RZ, R0 ;  /* 0x000000ffff0b7224 */ /* 0x000fe200078e0000 */
[----:B--2---:R-:W0:Y:S04]  /*d890*/  LDSM.16.M88.4 R24, [R7+UR5+0x4080] ;  /* 0x004080050718783b */ /* 0x004e280008000200 */
[----:B------:R-:W1:Y:S01]  /*d8a0*/  LDSM.16.M88.4 R4, [R7+UR5+0x4880] ;  /* 0x004880050704783b */ /* 0x000e620008000200 */
[----:B0-----:R-:W-:-:S02]  /*d8b0*/  IMAD.MOV.U32 R3, RZ, RZ, R25 ;  /* 0x000000ffff037224 */ /* 0x001fc400078e0019 */
[----:B------:R-:W-:Y:S02]  /*d8c0*/  IMAD.MOV.U32 R2, RZ, RZ, R26 ;  /* 0x000000ffff027224 */ /* 0x000fe400078e001a */
[----:B------:R-:W-:Y:S02]  /*d8d0*/  IMAD.MOV.U32 R0, RZ, RZ, R27 ;  /* 0x000000ffff007224 */ /* 0x000fe400078e001b */
[----:B------:R-:W-:Y:S01]  /*d8e0*/  IMAD.MOV.U32 R28, RZ, RZ, R24 ;  /* 0x000000ffff1c7224 */ /* 0x000fe200078e0018 */
[----:B------:R-:W2:Y:S04]  /*d8f0*/  LDL.LU.64 R26, [R1+0x8a8] ;  /* 0x0008a800011a7983 */ /* 0x000ea80000300a00 */
[----:B------:R-:W3:Y:S04]  /*d900*/  LDL.LU.64 R24, [R1+0x8a0] ;  /* 0x0008a00001187983 */ /* 0x000ee80000300a00 */
[----:B------:R0:W-:Y:S04]  /*d910*/  STL [R1+0x860], R3 ;  /* 0x0008600301007387 */ /* 0x0001e80000100800 */
[----:B0-----:R-:W4:Y:S04]  /*d920*/  LDL R3, [R1+0x74c] ;  /* 0x00074c0001037983 */ /* 0x001f280000100800 */
[----:B------:R-:W-:Y:S04]  /*d930*/  STL [R1+0x85c], R28 ;  /* 0x00085c1c01007387 */ /* 0x000fe80000100800 */
[----:B-1----:R-:W-:Y:S04]  /*d940*/  STL.64 [R1+0x50], R4 ;  /* 0x0000500401007387 */ /* 0x002fe80000100a00 */
[----:B------:R-:W-:Y:S04]  /*d950*/  STL.64 [R1+0x58], R6 ;  /* 0x0000580601007387 */ /* 0x000fe80000100a00 */
[----:B----4-:R-:W0:Y:S04]  /*d960*/  LDSM.16.MT88.4 R4, [R3+UR5+0x3000] ;  /* 0x003000050304783b */ /* 0x010e280008004200 */
[----:B0-----:R-:W-:Y:S04]  /*d970*/  STL.64 [R1+0x838], R6 ;  /* 0x0008380601007387 */ /* 0x001fe80000100a00 */
[----:B------:R0:W-:Y:S04]  /*d980*/  STL.64 [R1+0x830], R4 ;  /* 0x0008300401007387 */ /* 0x0001e80000100a00 */
[----:B0-----:R-:W4:Y:S01]  /*d990*/  LDL.LU.64 R4, [R1+0x50] ;  /* 0x0000500001047983 */ /* 0x001f220000300a00 */
[----:B------:R-:W-:-:S03]  /*d9a0*/  IMAD.MOV.U32 R7, RZ, RZ, R29 ;  /* 0x000000ffff077224 */ /* 0x000fc600078e001d */
[----:B----4-:R2:W-:Y:S02]  /*d9b0*/  STL.64 [R1+0x850], R4 ;  /* 0x0008500401007387 */ /* 0x0105e40000100a00 */
[----:B--2---:R-:W-:Y:S02]  /*d9c0*/  IMAD.MOV.U32 R4, RZ, RZ, R27 ;  /* 0x000000ffff047224 */ /* 0x004fe400078e001b */
[----:B------:R-:W3:Y:S04]  /*d9d0*/  LDL.LU R27, [R1+0x898] ;  /* 0x00089800011b7983 */ /* 0x000ee80000300800 */
[----:B------:R-:W2:Y:S04]  /*d9e0*/  LDL.LU R5, [R1+0x4] ;  /* 0x0000040001057983 */ /* 0x000ea80000300800 */
[----:B------:R-:W2:Y:S02]  /*d9f0*/  LDL.LU R6, [R1+0x8] ;  /* 0x0000080001067983 */ /* 0x000ea40000300800 */
[----:B--2---:R-:W-:Y:S08]  /*da00*/  HMMA.16816.F32 R4, R16, R8, R4 ;  /* 0x000000081004723c */ /* 0x004ff00000001804 */
[----:B---3--:R-:W-:Y:S01]  /*da10*/  HMMA.16816.F32 R16, R24, R14, R20 ;  /* 0x0000000e1810723c */ /* 0x008fe20000001814 */
[----:B------:R-:W-:-:S02]  /*da20*/  IMAD.MOV.U32 R21, RZ, RZ, R14 ;  /* 0x000000ffff157224 */ /* 0x000fc400078e000e */
[----:B------:R-:W-:-:S08]  /*da30*/  IMAD.MOV.U32 R20, RZ, RZ, R15 ;  /* 0x000000ffff147224 */ /* 0x000fd000078e000f */
[----:B------:R-:W-:Y:S04]  /*da40*/  STL.64 [R1+0x870], R6 ;  /* 0x0008700601007387 */ /* 0x000fe80000100a00 */
[----:B------:R0:W-:Y:S04]  /*da50*/  STL.64 [R1+0x868], R4 ;  /* 0x0008680401007387 */ /* 0x0001e80000100a00 */
[----:B------:R-:W-:Y:S02]  /*da60*/  IMAD.MOV.U32 R9, RZ, RZ, R18 ;  /* 0x000000ffff097224 */ /* 0x000fe400078e0012 */
[----:B------:R-:W-:-:S02]  /*da70*/  IMAD.MOV.U32 R8, RZ, RZ, R19 ;  /* 0x000000ffff087224 */ /* 0x000fc400078e0013 */
[----:B------:R-:W-:Y:S01]  /*da80*/  IMAD.MOV.U32 R28, RZ, RZ, R16 ;  /* 0x000000ffff1c7224 */ /* 0x000fe200078e0010 */
[----:B0-----:R-:W2:Y:S01]  /*da90*/  LDL.LU.64 R4, [R1+0x40] ;  /* 0x0000400001047983 */ /* 0x001ea20000300a00 */
[----:B------:R-:W-:-:S03]  /*daa0*/  IMAD.MOV.U32 R29, RZ, RZ, R17 ;  /* 0x000000ffff1d7224 */ /* 0x000fc600078e0011 */
[----:B------:R-:W3:Y:S04]  /*dab0*/  LDL.LU.64 R6, [R1+0x48] ;  /* 0x0000480001067983 */ /* 0x000ee80000300a00 */
[----:B------:R-:W2:Y:S04]  /*dac0*/  LDL.LU.64 R14, [R1+0x890] ;  /* 0x00089000010e7983 */ /* 0x000ea80000300a00 */
[----:B------:R-:W2:Y:S04]  /*dad0*/  LDL.LU.64 R12, [R1+0x888] ;  /* 0x00088800010c7983 */ /* 0x000ea80000300a00 */
[----:B------:R-:W4:Y:S04]  /*dae0*/  LDL.LU.64 R18, [R1+0x880] ;  /* 0x0008800001127983 */ /* 0x000f280000300a00 */
[----:B------:R-:W4:Y:S01]  /*daf0*/  LDL.LU.64 R16, [R1+0x878] ;  /* 0x0008780001107983 */ /* 0x000f220000300a00 */
[----:B------:R-:W-:-:S02]  /*db00*/  IMAD.MOV.U32 R22, RZ, RZ, R21 ;  /* 0x000000ffff167224 */ /* 0x000fc400078e0015 */
[----:B------:R-:W-:Y:S01]  /*db10*/  IMAD.MOV.U32 R23, RZ, RZ, R20 ;  /* 0x000000ffff177224 */ /* 0x000fe200078e0014 */
[----:B----4-:R-:W-:Y:S01]  /*db20*/  HMMA.16816.F32 R24, R24, R10, R16 ;  /* 0x0000000a1818723c */ /* 0x010fe20000001810 */
[----:B------:R-:W4:Y:S01]  /*db30*/  LDL R19, [R1+0x90] ;  /* 0x0000900001137983 */ /* 0x000f220000100800 */
[----:B---3--:R-:W-:Y:S02]  /*db40*/  IMAD.MOV.U32 R21, RZ, RZ, R6 ;  /* 0x000000ffff157224 */ /* 0x008fe400078e0006 */
[----:B------:R-:W-:-:S04]  /*db50*/  IMAD.MOV.U32 R20, RZ, RZ, R7 ;  /* 0x000000ffff147224 */ /* 0x000fc800078e0007 */
[----:B--2---:R-:W-:Y:S01]  /*db60*/  HMMA.16816.F32 R12, R4, R22, R12 ;  /* 0x00000016040c723c */ /* 0x004fe2000000180c */
[----:B------:R-:W-:Y:S01]  /*db70*/  IMAD.MOV.U32 R23, RZ, RZ, R4 ;  /* 0x000000ffff177224 */ /* 0x000fe200078e0004 */
[----:B------:R-:W2:Y:S01]  /*db80*/  LDL.LU.64 R6, [R1+0x870] ;  /* 0x0008700001067983 */ /* 0x000ea20000300a00 */
[----:B------:R-:W-:-:S03]  /*db90*/  IMAD.MOV.U32 R22, RZ, RZ, R5 ;  /* 0x000000ffff167224 */ /* 0x000fc600078e0005 */
[----:B------:R-:W2:Y:S04]  /*dba0*/  LDL.LU.64 R4, [R1+0x868] ;  /* 0x0008680001047983 */ /* 0x000ea80000300a00 */
[----:B----4-:R-:W0:Y:S04]  /*dbb0*/  LDSM.16.MT88.4 R16, [R19+UR5+0x3800] ;  /* 0x003800051310783b */ /* 0x010e280008004200 */
[----:B0-----:R0:W-:Y:S04]  /*dbc0*/  STL.64 [R1+0x818], R18 ;  /* 0x0008181201007387 */ /* 0x0011e80000100a00 */
[----:B------:R1:W-:Y:S01]  /*dbd0*/  STL.64 [R1+0x810], R16 ;  /* 0x0008101001007387 */ /* 0x0003e20000100a00 */
[----:B0-----:R-:W-:-:S02]  /*dbe0*/  IMAD.MOV.U32 R18, RZ, RZ, R21 ;  /* 0x000000ffff127224 */ /* 0x001fc400078e0015 */
[----:B------:R-:W-:Y:S02]  /*dbf0*/  IMAD.MOV.U32 R19, RZ, RZ, R20 ;  /* 0x000000ffff137224 */ /* 0x000fe400078e0014 */
[----:B-1----:R-:W-:Y:S02]  /*dc00*/  IMAD.MOV.U32 R16, RZ, RZ, R23 ;  /* 0x000000ffff107224 */ /* 0x002fe400078e0017 */
[----:B------:R-:W-:Y:S02]  /*dc10*/  IMAD.MOV.U32 R17, RZ, RZ, R22 ;  /* 0x000000ffff117224 */ /* 0x000fe400078e0016 */
[----:B------:R0:W1:Y:S04]  /*dc20*/  LDSM.16.MT88.4 R20, [R3+UR5+0x3800] ;  /* 0x003800050314783b */ /* 0x0000680008004200 */
[----:B0-----:R-:W3:Y:S01]  /*dc30*/  LDL.LU R3, [R1+0x860] ;  /* 0x0008600001037983 */ /* 0x001ee20000300800 */
[----:B--2---:R-:W-:Y:S03]  /*dc40*/  HMMA.16816.F32 R16, R16, R10, R4 ;  /* 0x0000000a1010723c */ /* 0x004fe60000001804 */
[----:B-1----:R0:W-:Y:S04]  /*dc50*/  STL.64 [R1+0x808], R22 ;  /* 0x0008081601007387 */ /* 0x0021e80000100a00 */
[----:B------:R1:W-:Y:S01]  /*dc60*/  STL.64 [R1+0x800], R20 ;  /* 0x0008001401007387 */ /* 0x0003e20000100a00 */
[----:B0-----:R-:W-:-:S02]  /*dc70*/  IMAD.MOV.U32 R22, RZ, RZ, R9 ;  /* 0x000000ffff167224 */ /* 0x001fc400078e0009 */
[----:B-1----:R-:W-:Y:S02]  /*dc80*/  IMAD.MOV.U32 R20, RZ, RZ, R28 ;  /* 0x000000ffff147224 */ /* 0x002fe400078e001c */
[----:B------:R-:W2:Y:S01]  /*dc90*/  LDL.LU R28, [R1+0x85c] ;  /* 0x00085c00011c7983 */ /* 0x000ea20000300800 */
[----:B------:R-:W-:-:S03]  /*dca0*/  IMAD.MOV.U32 R21, RZ, RZ, R29 ;  /* 0x000000ffff157224 */ /* 0x000fc600078e001d */
[----:B------:R-:W4:Y:S01]  /*dcb0*/  LDL.LU R29, [R1+0x858] ;  /* 0x00085800011d7983 */ /* 0x000f220000300800 */
[----:B------:R-:W-:-:S03]  /*dcc0*/  IMAD.MOV.U32 R23, RZ, RZ, R8 ;  /* 0x000000ffff177224 */ /* 0x000fc600078e0008 */
[----:B------:R-:W2:Y:S04]  /*dcd0*/  LDL.LU.64 R4, [R1+0x850] ;  /* 0x0008500001047983 */ /* 0x000ea80000300a00 */
[----:B------:R-:W4:Y:S04]  /*dce0*/  LDL.LU.64 R10, [R1+0x848] ;  /* 0x00084800010a7983 */ /* 0x000f280000300a00 */
[----:B------:R-:W4:Y:S04]  /*dcf0*/  LDL.LU.64 R8, [R1+0x840] ;  /* 0x0008400001087983 */ /* 0x000f280000300a00 */
[----:B------:R-:W-:Y:S04]  /*dd00*/  STL.64 [R1+0x828], R18 ;  /* 0x0008281201007387 */ /* 0x000fe80000100a00 */
[----:B------:R3:W-:Y:S04]  /*dd10*/  STL.64 [R1+0x820], R16 ;  /* 0x0008201001007387 */ /* 0x0007e80000100a00 */
[----:B------:R-:W4:Y:S01]  /*dd20*/  LDL.LU.64 R6, [R1+0x838] ;  /* 0x0008380001067983 */ /* 0x000f220000300a00 */
[----:B---3--:R-:W-:-:S02]  /*dd30*/  IMAD.MOV.U32 R17, RZ, RZ, R3 ;  /* 0x000000ffff117224 */ /* 0x008fc400078e0003 */
[----:B--2---:R-:W-:Y:S02]  /*dd40*/  IMAD.MOV.U32 R18, RZ, RZ, R4 ;  /* 0x000000ffff127224 */ /* 0x004fe400078e0004 */
[----:B------:R-:W-:Y:S01]  /*dd50*/  IMAD.MOV.U32 R3, RZ, RZ, R5 ;  /* 0x000000ffff037224 */ /* 0x000fe200078e0005 */
[----:B----4-:R-:W-:Y:S01]  /*dd60*/  HMMA.16816.F32 R24, R8, R4, R24 ;  /* 0x000000040818723c */ /* 0x010fe20000001818 */
[----:B------:R-:W2:Y:S01]  /*dd70*/  LDL.LU.64 R4, [R1+0x830] ;  /* 0x0008300001047983 */ /* 0x000ea20000300a00 */
[----:B------:R-:W-:-:S07]  /*dd80*/  IMAD.MOV.U32 R16, RZ, RZ, R28 ;  /* 0x000000ffff107224 */ /* 0x000fce00078e001c */
[-C--:B------:R-:W-:Y:S01]  /*dd90*/  HMMA.16816.F32 R20, R8, R16.reuse, R20 ;  /* 0x000000100814723c */ /* 0x080fe20000001814 */
[----:B------:R-:W-:Y:S02]  /*dda0*/  IMAD.MOV.U32 R8, RZ, RZ, R18 ;  /* 0x000000ffff087224 */ /* 0x000fe400078e0012 */
[----:B------:R-:W3:Y:S05]  /*ddb0*/  LDL.LU.64 R18, [R1+0x828] ;  /* 0x0008280001127983 */ /* 0x000eea0000300a00 */
[----:B--2---:R-:W-:Y:S01]  /*ddc0*/  HMMA.16816.F32 R12, R4, R16, R12 ;  /* 0x00000010040c723c */ /* 0x004fe2000000180c */
[----:B------:R-:W3:Y:S01]  /*ddd0*/  LDL.LU.64 R16, [R1+0x820] ;  /* 0x0008200001107983 */ /* 0x000ee20000300a00 */
[----:B------:R-:W-:-:S07]  /*dde0*/  IMAD.MOV.U32 R9, RZ, RZ, R3 ;  /* 0x000000ffff097224 */ /* 0x000fce00078e0003 */
[----:B---3--:R-:W-:Y:S01]  /*ddf0*/  HMMA.16816.F32 R4, R4, R8, R16 ;  /* 0x000000080404723c */ /* 0x008fe20000001810 */
[----:B------:R-:W2:Y:S04]  /*de00*/  LDL.LU.64 R18, [R1+0x818] ;  /* 0x0008180001127983 */ /* 0x000ea80000300a00 */
[----:B------:R-:W2:-:S14]  /*de10*/  LDL.LU.64 R16, [R1+0x810] ;  /* 0x0008100001107983 */ /* 0x000e9c0000300a00 */
[----:B------:R0:W-:Y:S02]  /*de20*/  STL.64 [R1+0x7f8], R6 ;  /* 0x0007f80601007387 */ /* 0x0001e40000100a00 */
[----:B0-----:R-:W-:Y:S02]  /*de30*/  IMAD.MOV.U32 R6, RZ, RZ, R2 ;  /* 0x000000ffff067224 */ /* 0x001fe400078e0002 */
[----:B------:R-:W-:Y:S01]  /*de40*/  IMAD.MOV.U32 R7, RZ, RZ, R0 ;  /* 0x000000ffff077224 */ /* 0x000fe200078e0000 */
[----:B------:R-:W-:Y:S06]  /*de50*/  STL.64 [R1+0x7f0], R4 ;  /* 0x0007f00401007387 */ /* 0x000fec0000100a00 */
[----:B--2---:R-:W-:-:S15]  /*de60*/  HMMA.16816.F32 R20, R16, R6, R20 ;  /* 0x000000061014723c */ /* 0x004fde0000001814 */
[----:B------:R-:W-:-:S04]  /*de70*/  NOP ;  /* 0x0000000000007918 */ /* 0x000fc80000000000 */
[----:B------:R-:W-:Y:S01]  /*de80*/  IMAD.MOV.U32 R2, RZ, RZ, R20 ;  /* 0x000000ffff027224 */ /* 0x000fe200078e0014 */
[----:B------:R-:W-:Y:S01]  /*de90*/  STL.64 [R1+0xa0], R20 ;  /* 0x0000a01401007387 */ /* 0x000fe20000100a00 */
[----:B------:R-:W-:Y:S02]  /*dea0*/  IMAD.MOV.U32 R3, RZ, RZ, R21 ;  /* 0x000000ffff037224 */ /* 0x000fe400078e0015 */
[----:B------:R-:W-:Y:S01]  /*deb0*/  IMAD.MOV.U32 R9, RZ, RZ, R23 ;  /* 0x000000ffff097224 */ /* 0x000fe200078e0017 */
[----:B------:R0:W-:Y:S01]  /*dec0*/  STL.64 [R1+0xa8], R22 ;  /* 0x0000a81601007387 */ /* 0x0001e20000100a00 */
[----:B------:R-:W-:-:S03]  /*ded0*/  IMAD.MOV.U32 R8, RZ, RZ, R22 ;  /* 0x000000ffff087224 */ /* 0x000fc600078e0016 */
[----:B0-----:R-:W2:Y:S04]  /*dee0*/  LDL.LU.64 R22, [R1+0x808] ;  /* 0x0008080001167983 */ /* 0x001ea80000300a00 */
[----:B------:R-:W2:Y:S04]  /*def0*/  LDL.LU.64 R20, [R1+0x800] ;  /* 0x0008000001147983 */ /* 0x000ea80000300a00 */
[----:B------:R-:W-:Y:S04]  /*df00*/  STL [R1+0x764], R2 ;  /* 0x0007640201007387 */ /* 0x000fe80000100800 */
[----:B------:R-:W-:Y:S04]  /*df10*/  STL [R1+0x760], R3 ;  /* 0x0007600301007387 */ /* 0x000fe80000100800 */
[----:B------:R-:W-:Y:S04]  /*df20*/  STL [R1+0x75c], R8 ;  /* 0x00075c0801007387 */ /* 0x000fe80000100800 */
[----:B------:R-:W-:Y:S04]  /*df30*/  STL [R1+0x758], R9 ;  /* 0x0007580901007387 */ /* 0x000fe80000100800 */
[----:B------:R-:W3:Y:S01]  /*df40*/  LDL.64 R10, [R1+0x58] ;  /* 0x00005800010a7983 */ /* 0x000ee20000100a00 */
[----:B--2---:R-:W-:Y:S08]  /*df50*/  HMMA.16816.F32 R4, R20, R6, R12 ;  /* 0x000000061404723c */ /* 0x004ff0000000180c */
[----:B---3--:R-:W-:Y:S11]  /*df60*/  HMMA.16816.F32 R24, R16, R10, R24 ;  /* 0x0000000a1018723c */ /* 0x008ff60000001818 */
[----:B------:R-:W-:-:S08]  /*df70*/  IMAD.MOV.U32 R10, RZ, RZ, R4 ;  /* 0x000000ffff0a7224 */ /* 0x000fd000078e0004 */
[----:B------:R0:W-:Y:S01]  /*df80*/  STL.64 [R1+0x20], R24 ;  /* 0x0000201801007387 */ /* 0x0001e20000100a00 */
[----:B------:R-:W-:Y:S02]  /*df90*/  IMAD.MOV.U32 R16, RZ, RZ, R24 ;  /* 0x000000ffff107224 */ /* 0x000fe400078e0018 */
[----:B------:R-:W-:Y:S01]  /*dfa0*/  IMAD.MOV.U32 R17, RZ, RZ, R25 ;  /* 0x000000ffff117224 */ /* 0x000fe200078e0019 */
[----:B------:R1:W-:Y:S01]  /*dfb0*/  STL.64 [R1+0x28], R26 ;  /* 0x0000281a01007387 */ /* 0x0003e20000100a00 */
[----:B------:R-:W-:Y:S02]  /*dfc0*/  IMAD.MOV.U32 R18, RZ, RZ, R26 ;  /* 0x000000ffff127224 */ /* 0x000fe400078e001a */
[----:B------:R-:W-:Y:S01]  /*dfd0*/  IMAD.MOV.U32 R19, RZ, RZ, R27 ;  /* 0x000000ffff137224 */ /* 0x000fe200078e001b */
[----:B0-----:R-:W2:Y:S04]  /*dfe0*/  LDL.LU R24, [R1+0x6b4] ;  /* 0x0006b40001187983 */ /* 0x001ea80000300800 */
[----:B------:R-:W3:Y:S04]  /*dff0*/  LDL.LU R25, [R1+0x6ac] ;  /* 0x0006ac0001197983 */ /* 0x000ee80000300800 */
[----:B-1----:R-:W4:Y:S04]  /*e000*/  LDL.LU R26, [R1+0x6a4] ;  /* 0x0006a400011a7983 */ /* 0x002f280000300800 */
[----:B------:R-:W2:Y:S04]  /*e010*/  LDL.LU R27, [R1+0x69c] ;  /* 0x00069c00011b7983 */ /* 0x000ea80000300800 */
[----:B------:R-:W2:Y:S04]  /*e020*/  LDL.LU R9, [R1+0x94] ;  /* 0x0000940001097983 */ /* 0x000ea80000300800 */
[----:B------:R-:W2:Y:S04]  /*e030*/  LDL.LU R8, [R1+0x694] ;  /* 0x0006940001087983 */ /* 0x000ea80000300800 */
[----:B------:R-:W2:Y:S04]  /*e040*/  LDL.LU R3, [R1+0x6b8] ;  /* 0x0006b80001037983 */ /* 0x000ea80000300800 */
[----:B------:R-:W2:Y:S04]  /*e050*/  LDL.LU R2, [R1+0x68c] ;  /* 0x00068c0001027983 */ /* 0x000ea80000300800 */
[----:B------:R-:W2:Y:S04]  /*e060*/  LDL.LU R28, [R1+0x6b0] ;  /* 0x0006b000011c7983 */ /* 0x000ea80000300800 */
[----:B------:R0:W-:Y:S01]  /*e070*/  STL [R1+0x774], R16 ;  /* 0x0007741001007387 */ /* 0x0001e20000100800 */
[----:B------:R-:W-:-:S02]  /*e080*/  IMAD.MOV.U32 R0, RZ, RZ, R11 ;  /* 0x000000ffff007224 */ /* 0x000fc400078e000b */
[----:B------:R-:W-:Y:S01]  /*e090*/  IMAD.MOV.U32 R12, RZ, RZ, R5 ;  /* 0x000000ffff0c7224 */ /* 0x000fe200078e0005 */
[----:B0-----:R-:W2:Y:S04]  /*e0a0*/  LDL.LU R16, [R1+0x6bc] ;  /* 0x0006bc0001107983 */ /* 0x001ea80000300800 */
[----:B------:R0:W-:Y:S01]  /*e0b0*/  STL [R1+0x770], R17 ;  /* 0x0007701101007387 */ /* 0x0001e20000100800 */
[----:B------:R-:W-:Y:S02]  /*e0c0*/  IMAD.MOV.U32 R13, RZ, RZ, R7 ;  /* 0x000000ffff0d7224 */ /* 0x000fe400078e0007 */
[----:B------:R-:W-:Y:S01]  /*e0d0*/  IMAD.MOV.U32 R11, RZ, RZ, R6 ;  /* 0x000000ffff0b7224 */ /* 0x000fe200078e0006 */
[----:B0-----:R-:W2:Y:S04]  /*e0e0*/  LDL.LU R17, [R1+0x98] ;  /* 0x0000980001117983 */ /* 0x001ea80000300800 */
[----:B------:R-:W-:Y:S04]  /*e0f0*/  STL [R1+0x76c], R18 ;  /* 0x00076c1201007387 */ /* 0x000fe80000100800 */
[----:B------:R-:W-:Y:S04]  /*e100*/  STL [R1+0x768], R19 ;  /* 0x0007681301007387 */ /* 0x000fe80000100800 */
[----:B------:R-:W-:Y:S04]  /*e110*/  STL.64 [R1+0x10], R4 ;  /* 0x0000100401007387 */ /* 0x000fe80000100a00 */
[----:B------:R0:W-:Y:S04]  /*e120*/  STL.64 [R1+0x18], R6 ;  /* 0x0000180601007387 */ /* 0x0001e80000100a00 */
[----:B0-----:R-:W2:Y:S04]  /*e130*/  LDL.LU.64 R6, [R1+0x7f8] ;  /* 0x0007f80001067983 */ /* 0x001ea80000300a00 */
[----:B------:R-:W2:Y:S04]  /*e140*/  LDL.LU.64 R4, [R1+0x7f0] ;  /* 0x0007f00001047983 */ /* 0x000ea80000300a00 */
[----:B------:R-:W-:Y:S04]  /*e150*/  STL [R1+0x784], R10 ;  /* 0x0007840a01007387 */ /* 0x000fe80000100800 */
[----:B------:R-:W-:Y:S04]  /*e160*/  STL [R1+0x780], R12 ;  /* 0x0007800c01007387 */ /* 0x000fe80000100800 */
[----:B------:R-:W-:Y:S04]  /*e170*/  STL [R1+0x77c], R11 ;  /* 0x00077c0b01007387 */ /* 0x000fe80000100800 */
[----:B------:R-:W-:Y:S04]  /*e180*/  STL [R1+0x778], R13 ;  /* 0x0007780d01007387 */ /* 0x000fe80000100800 */
[----:B------:R-:W2:Y:S01]  /*e190*/  LDL.LU R14, [R1+0x58] ;  /* 0x00005800010e7983 */ /* 0x000ea20000300800 */
[----:B------:R-:W-:-:S03]  /*e1a0*/  IMAD.MOV.U32 R15, RZ, RZ, R0 ;  /* 0x000000ffff0f7224 */ /* 0x000fc600078e0000 */
[----:B------:R-:W3:Y:S01]  /*e1b0*/  LDL.LU R0, [R1+0x7ec] ;  /* 0x0007ec0001007983 */ /* 0x000ee20000300800 */
[----:B------:R-:W-:-:S05]  /*e1c0*/  VIADD R29, R29, 0x1 ;  /* 0x000000011d1d7836 */ /* 0x000fca0000000000 */
[----:B------:R-:W-:Y:S01]  /*e1d0*/  ISETP.NE.U32.AND P0, PT, R29, UR7, PT ;  /* 0x000000071d007c0c */ /* 0x000fe2000bf05070 */
[----:B--2---:R-:W-:-:S15]  /*e1e0*/  HMMA.16816.F32 R20, R20, R14, R4 ;  /* 0x0000000e1414723c */ /* 0x004fde0000001804 */
[----:B------:R-:W-:-:S04]  /*e1f0*/  NOP ;  /* 0x0000000000007918 */ /* 0x000fc80000000000 */
[----:B------:R-:W-:Y:S04]  /*e200*/  STL.64 [R1], R20 ;  /* 0x0000001401007387 */ /* 0x000fe80000100a00 */
[----:B------:R-:W-:Y:S04]  /*e210*/  STL.64 [R1+0x8], R22 ;  /* 0x0000081601007387 */ /* 0x000fe80000100a00 */
[----:B------:R0:W-:Y:S02]  /*e220*/  STL [R1+0x230], R29 ;  /* 0x0002301d01007387 */ /* 0x0001e40000100800 */
[----:B0-----:R-:W0:Y:S01]  /*e230*/  LDC R29, c[0x0][0x3a8] ;  /* 0x0000ea00ff1d7b82 */ /* 0x001e220000000800 */
[----:B------:R-:W-:-:S02]  /*e240*/  IMAD.MOV.U32 R4, RZ, RZ, R20 ;  /* 0x000000ffff047224 */ /* 0x000fc400078e0014 */
[----:B------:R-:W-:Y:S02]  /*e250*/  IMAD.MOV.U32 R5, RZ, RZ, R21 ;  /* 0x000000ffff057224 */ /* 0x000fe400078e0015 */
[----:B------:R-:W-:Y:S02]  /*e260*/  IMAD.MOV.U32 R6, RZ, RZ, R22 ;  /* 0x000000ffff067224 */ /* 0x000fe400078e0016 */
[----:B------:R-:W-:Y:S01]  /*e270*/  IMAD.MOV.U32 R7, RZ, RZ, R23 ;  /* 0x000000ffff077224 */ /* 0x000fe200078e0017 */
[----:B------:R-:W-:Y:S04]  /*e280*/  STL [R1+0x794], R4 ;  /* 0x0007940401007387 */ /* 0x000fe80000100800 */
[----:B------:R-:W-:Y:S01]  /*e290*/  STL [R1+0x790], R5 ;  /* 0x0007900501007387 */ /* 0x000fe20000100800 */
[----:B0-----:R-:W-:-:S04]  /*e2a0*/  IMAD.SHL.U32 R29, R29, 0x80, RZ ;  /* 0x000000801d1d7824 */ /* 0x001fc800078e00ff */
[----:B------:R-:W-:Y:S01]  /*e2b0*/  IMAD.SHL.U32 R29, R29, 0x2, RZ ;  /* 0x000000021d1d7824 */ /* 0x000fe200078e00ff */
[----:B------:R-:W-:Y:S04]  /*e2c0*/  STL [R1+0x78c], R6 ;  /* 0x00078c0601007387 */ /* 0x000fe80000100800 */
[-C--:B------:R-:W-:Y:S02]  /*e2d0*/  IADD3 R17, P2, PT, R17, R29.reuse, RZ ;  /* 0x0000001d11117210 */ /* 0x080fe40007f5e0ff */
[-C--:B------:R-:W-:Y:S02]  /*e2e0*/  IADD3 R16, P3, PT, R16, R29.reuse, RZ ;  /* 0x0000001d10107210 */ /* 0x080fe40007f7e0ff */
[-C--:B------:R-:W-:Y:S01]  /*e2f0*/  IADD3 R24, P4, PT, R24, R29.reuse, RZ ;  /* 0x0000001d18187210 */ /* 0x080fe20007f9e0ff */
[----:B------:R-:W-:Y:S01]  /*e300*/  STL [R1+0x788], R7 ;  /* 0x0007880701007387 */ /* 0x000fe20000100800 */
[----:B---3--:R-:W-:-:S02]  /*e310*/  IADD3 R25, P5, PT, R25, R29, RZ ;  /* 0x0000001d19197210 */ /* 0x008fc40007fbe0ff */
[-C--:B----4-:R-:W-:Y:S01]  /*e320*/  IADD3 R26, P6, PT, R26, R29.reuse, RZ ;  /* 0x0000001d1a1a7210 */ /* 0x090fe20007fde0ff */
[----:B------:R-:W-:Y:S01]  /*e330*/  STL [R1+0x98], R17 ;  /* 0x0000981101007387 */ /* 0x000fe20000100800 */
[-C--:B------:R-:W-:Y:S01]  /*e340*/  IADD3 R27, P1, PT, R27, R29.reuse, RZ ;  /* 0x0000001d1b1b7210 */ /* 0x080fe20007f3e0ff */
[--C-:B------:R-:W-:Y:S01]  /*e350*/  IMAD.X R9, R9, 0x1, R0.reuse, P2 ;  /* 0x0000000109097824 */ /* 0x100fe200010e0600 */
[----:B------:R-:W-:Y:S01]  /*e360*/  IADD3 R8, P2, PT, R8, R29, RZ ;  /* 0x0000001d08087210 */ /* 0x000fe20007f5e0ff */
[----:B------:R-:W-:Y:S01]  /*e370*/  STL [R1+0x6bc], R16 ;  /* 0x0006bc1001007387 */ /* 0x000fe20000100800 */
[----:B------:R-:W-:-:S03]  /*e380*/  IMAD.X R3, R3, 0x1, R0, P3 ;  /* 0x0000000103037824 */ /* 0x000fc600018e0600 */
[----:B------:R-:W-:Y:S01]  /*e390*/  STL [R1+0x6b4], R24 ;  /* 0x0006b41801007387 */ /* 0x000fe20000100800 */
[----:B------:R-:W-:-:S03]  /*e3a0*/  IADD3 R2, P3, PT, R2, R29, RZ ;  /* 0x0000001d02027210 */ /* 0x000fc60007f7e0ff */
[----:B------:R-:W-:Y:S04]  /*e3b0*/  STL [R1+0x6ac], R25 ;  /* 0x0006ac1901007387 */ /* 0x000fe80000100800 */
[----:B------:R-:W-:Y:S04]  /*e3c0*/  STL [R1+0x6a4], R26 ;  /* 0x0006a41a01007387 */ /* 0x000fe80000100800 */
[----:B------:R-:W-:Y:S01]  /*e3d0*/  STL [R1+0x69c], R27 ;  /* 0x00069c1b01007387 */ /* 0x000fe20000100800 */
[----:B------:R-:W-:-:S03]  /*e3e0*/  IMAD.X R28, R28, 0x1, R0, P4 ;  /* 0x000000011c1c7824 */ /* 0x000fc600020e0600 */
[----:B------:R-:W-:Y:S04]  /*e3f0*/  STL [R1+0x94], R9 ;  /* 0x0000940901007387 */ /* 0x000fe80000100800 */
[----:B------:R-:W-:Y:S04]  /*e400*/  STL [R1+0x694], R8 ;  /* 0x0006940801007387 */ /* 0x000fe80000100800 */
[----:B------:R0:W-:Y:S04]  /*e410*/  STL [R1+0x7e8], R0 ;  /* 0x0007e80001007387 */ /* 0x0001e80000100800 */
[----:B------:R-:W-:Y:S04]  /*e420*/  STL [R1+0x6b8], R3 ;  /* 0x0006b80301007387 */ /* 0x000fe80000100800 */
[----:B0-----:R-:W2:Y:S04]  /*e430*/  LDL.LU R0, [R1+0x684] ;  /* 0x0006840001007983 */ /* 0x001ea80000300800 */
[----:B------:R-:W-:Y:S04]  /*e440*/  STL [R1+0x68c], R2 ;  /* 0x00068c0201007387 */ /* 0x000fe80000100800 */
[----:B------:R-:W3:Y:S04]  /*e450*/  LDL.LU R7, [R1+0x674] ;  /* 0x0006740001077983 */ /* 0x000ee80000300800 */
[----:B------:R-:W-:Y:S04]  /*e460*/  STL [R1+0x6b0], R28 ;  /* 0x0006b01c01007387 */ /* 0x000fe80000100800 */
[----:B---3--:R0:W-:Y:S04]  /*e470*/  STL [R1+0x7e4], R7 ;  /* 0x0007e40701007387 */ /* 0x0081e80000100800 */
[----:B0-----:R-:W3:Y:S04]  /*e480*/  LDL.LU R7, [R1+0x67c] ;  /* 0x00067c0001077983 */ /* 0x001ee80000300800 */
[----:B------:R-:W4:Y:S04]  /*e490*/  LDL.LU R6, [R1+0x698] ;  /* 0x0006980001067983 */ /* 0x000f280000300800 */
[----:B------:R-:W3:Y:S04]  /*e4a0*/  LDL.LU R5, [R1+0x66c] ;  /* 0x00066c0001057983 */ /* 0x000ee80000300800 */
        /* <DEDUP_REMOVED lines=15> */
[----:B------:R-:W3:Y:S01]  /*e5a0*/  LDL.LU R24, [R1+0x62c] ;  /* 0x00062c0001187983 */ /* 0x000ee20000300800 */
[----:B--2---:R-:W-:-:S03]  /*e5b0*/  IADD3 R0, P4, PT, R0, R29, RZ ;  /* 0x0000001d00007210 */ /* 0x004fc60007f9e0ff */
        /* <DEDUP_REMOVED lines=8> */
[----:B------:R0:W-:Y:S04]  /*e640*/  STL [R1+0x684], R0 ;  /* 0x0006840001007387 */ /* 0x0001e80000100800 */
[----:B0-----:R-:W2:Y:S04]  /*e650*/  LDL.LU R0, [R1+0x7e8] ;  /* 0x0007e80001007983 */ /* 0x001ea80000300800 */
[----:B------:R-:W2:Y:S02]  /*e660*/  LDL.LU R29, [R1+0x6a8] ;  /* 0x0006a800011d7983 */ /* 0x000ea40000300800 */
[----:B--2---:R-:W-:-:S05]  /*e670*/  IMAD.X R29, R29, 0x1, R0, P5 ;  /* 0x000000011d1d7824 */ /* 0x004fca00028e0600 */
[----:B------:R0:W-:Y:S02]  /*e680*/  STL [R1+0x6a8], R29 ;  /* 0x0006a81d01007387 */ /* 0x0001e40000100800 */
[----:B0-----:R-:W0:Y:S02]  /*e690*/  LDC R29, c[0x0][0x3a8] ;  /* 0x0000ea00ff1d7b82 */ /* 0x001e240000000800 */
[----:B0-----:R-:W-:-:S04]  /*e6a0*/  IMAD.SHL.U32 R29, R29, 0x80, RZ ;  /* 0x000000801d1d7824 */ /* 0x001fc800078e00ff */
[----:B------:R-:W-:-:S05]  /*e6b0*/  IMAD.SHL.U32 R29, R29, 0x2, RZ ;  /* 0x000000021d1d7824 */ /* 0x000fca00078e00ff */
[----:B---3--:R-:W-:-:S05]  /*e6c0*/  IADD3 R7, P5, PT, R7, R29, RZ ;  /* 0x0000001d07077210 */ /* 0x008fca0007fbe0ff */
[----:B------:R0:W-:Y:S04]  /*e6d0*/  STL [R1+0x67c], R7 ;  /* 0x00067c0701007387 */ /* 0x0001e80000100800 */
[----:B0-----:R-:W2:Y:S04]  /*e6e0*/  LDL.LU R7, [R1+0x7e4] ;  /* 0x0007e40001077983 */ /* 0x001ea80000300800 */
[----:B------:R-:W3:Y:S01]  /*e6f0*/  LDL.LU R29, [R1+0x6a0] ;  /* 0x0006a000011d7983 */ /* 0x000ee20000300800 */
[--C-:B----4-:R-:W-:Y:S02]  /*e700*/  IMAD.X R6, R6, 0x1, R0.reuse, P1 ;  /* 0x0000000106067824 */ /* 0x110fe400008e0600 */
[----:B------:R-:W-:-:S02]  /*e710*/  IMAD.X R4, R4, 0x1, R0, P2 ;  /* 0x0000000104047824 */ /* 0x000fc400010e0600 */
[--C-:B------:R-:W-:Y:S02]  /*e720*/  IMAD.X R21, R21, 0x1, R0.reuse, P3 ;  /* 0x0000000115157824 */ /* 0x100fe400018e0600 */
[--C-:B------:R-:W-:Y:S02]  /*e730*/  IMAD.X R23, R23, 0x1, R0.reuse, P4 ;  /* 0x0000000117177824 */ /* 0x100fe400020e0600 */
[--C-:B------:R-:W-:Y:S02]  /*e740*/  IMAD.X R11, R11, 0x1, R0.reuse, P5 ;  /* 0x000000010b0b7824 */ /* 0x100fe400028e0600 */
[----:B---3--:R-:W-:-:S05]  /*e750*/  IMAD.X R29, R29, 0x1, R0, P6 ;  /* 0x000000011d1d7824 */ /* 0x008fca00030e0600 */
[----:B------:R0:W-:Y:S02]  /*e760*/  STL [R1+0x6a0], R29 ;  /* 0x0006a01d01007387 */ /* 0x0001e40000100800 */
[----:B0-----:R-:W0:Y:S02]  /*e770*/  LDC R29, c[0x0][0x3a8] ;  /* 0x0000ea00ff1d7b82 */ /* 0x001e240000000800 */
[----:B0-----:R-:W-:-:S04]  /*e780*/  IMAD.SHL.U32 R29, R29, 0x80, RZ ;  /* 0x000000801d1d7824 */ /* 0x001fc800078e00ff */
[----:B------:R-:W-:-:S05]  /*e790*/  IMAD.SHL.U32 R29, R29, 0x2, RZ ;  /* 0x000000021d1d7824 */ /* 0x000fca00078e00ff */
[-C--:B--2---:R-:W-:Y:S02]  /*e7a0*/  IADD3 R7, P6, PT, R7, R29.reuse, RZ ;  /* 0x0000001d07077210 */ /* 0x084fe40007fde0ff */
[-C--:B------:R-:W-:Y:S02]  /*e7b0*/  IADD3 R5, P1, PT, R5, R29.reuse, RZ ;  /* 0x0000001d05057210 */ /* 0x080fe40007f3e0ff */
[-C--:B------:R-:W-:Y:S01]  /*e7c0*/  IADD3 R20, P2, PT, R20, R29.reuse, RZ ;  /* 0x0000001d14147210 */ /* 0x080fe20007f5e0ff */
[----:B------:R0:W-:Y:S01]  /*e7d0*/  STL [R1+0x674], R7 ;  /* 0x0006740701007387 */ /* 0x0001e20000100800 */
[----:B------:R-:W-:-:S03]  /*e7e0*/  IADD3 R22, P3, PT, R22, R29, RZ ;  /* 0x0000001d16167210 */ /* 0x000fc60007f7e0ff */
[----:B------:R-:W-:Y:S01]  /*e7f0*/  STL [R1+0x698], R6 ;  /* 0x0006980601007387 */ /* 0x000fe20000100800 */
[----:B------:R-:W-:-:S03]  /*e800*/  IADD3 R13, P4, PT, R13, R29, RZ ;  /* 0x0000001d0d0d7210 */ /* 0x000fc60007f9e0ff */
[----:B------:R-:W-:Y:S01]  /*e810*/  STL [R1+0x66c], R5 ;  /* 0x00066c0501007387 */ /* 0x000fe20000100800 */
[----:B------:R-:W-:-:S03]  /*e820*/  IADD3 R12, P5, PT, R12, R29, RZ ;  /* 0x0000001d0c0c7210 */ /* 0x000fc60007fbe0ff */
[----:B------:R-:W-:Y:S01]  /*e830*/  STL [R1+0x690], R4 ;  /* 0x0006900401007387 */ /* 0x000fe20000100800 */
[----:B------:R-:W-:-:S03]  /*e840*/  IMAD.X R10, R10, 0x1, R0, P6 ;  /* 0x000000010a0a7824 */ /* 0x000fc600030e0600 */
        /* <DEDUP_REMOVED lines=26> */
[----:B------:R-:W-:Y:S04]  /*e9f0*/  STL [R1+0x658], R16 ;  /* 0x0006581001007387 */ /* 0x000fe80000100800 */
[----:B------:R-:W-:Y:S01]  /*ea00*/  STL [R1+0x62c], R24 ;  /* 0x00062c1801007387 */ /* 0x000fe20000100800 */
[----:B------:R-:W-:-:S03]  /*ea10*/  IMAD.X R2, R2, 0x1, R0, P1 ;  /* 0x0000000102027824 */ /* 0x000fc600008e0600 */
[----:B------:R-:W-:Y:S01]  /*ea20*/  STL [R1+0x650], R25 ;  /* 0x0006501901007387 */ /* 0x000fe20000100800 */
[----:B------:R-:W-:-:S03]  /*ea30*/  IADD3 R28, P1, PT, R28, R29, RZ ;  /* 0x0000001d1c1c7210 */ /* 0x000fc60007f3e0ff */
[----:B------:R-:W-:Y:S04]  /*ea40*/  STL [R1+0x624], R26 ;  /* 0x0006241a01007387 */ /* 0x000fe80000100800 */
[----:B------:R-:W-:Y:S04]  /*ea50*/  STL [R1+0x648], R27 ;  /* 0x0006481b01007387 */ /* 0x000fe80000100800 */
[----:B------:R-:W-:Y:S04]  /*ea60*/  STL [R1+0x61c], R9 ;  /* 0x00061c0901007387 */ /* 0x000fe80000100800 */
[----:B------:R-:W-:Y:S04]  /*ea70*/  STL [R1+0x640], R8 ;  /* 0x0006400801007387 */ /* 0x000fe80000100800 */
[----:B------:R-:W2:Y:S04]  /*ea80*/  LDL.LU R29, [R1+0x630] ;  /* 0x00063000011d7983 */ /* 0x000ea80000300800 */
[----:B------:R-:W-:Y:S04]  /*ea90*/  STL [R1+0x614], R3 ;  /* 0x0006140301007387 */ /* 0x000fe80000100800 */
[----:B0-----:R-:W3:Y:S04]  /*eaa0*/  LDL.LU R7, [R1+0x620] ;  /* 0x0006200001077983 */ /* 0x001ee80000300800 */
[----:B------:R-:W-:Y:S04]  /*eab0*/  STL [R1+0x638], R2 ;  /* 0x0006380201007387 */ /* 0x000fe80000100800 */
[----:B---3--:R0:W-:Y:S04]  /*eac0*/  STL [R1+0x7dc], R7 ;  /* 0x0007dc0701007387 */ /* 0x0081e80000100800 */
[----:B------:R-:W-:Y:S04]  /*ead0*/  STL [R1+0x60c], R28 ;  /* 0x00060c1c01007387 */ /* 0x000fe80000100800 */
[----:B0-----:R-:W3:Y:S01]  /*eae0*/  LDL.LU R7, [R1+0x5fc] ;  /* 0x0005fc0001077983 */ /* 0x001ee20000300800 */
[----:B--2---:R-:W-:-:S03]  /*eaf0*/  IMAD.X R29, R29, 0x1, R0, P2 ;  /* 0x000000011d1d7824 */ /* 0x004fc600010e0600 */
[----:B---3--:R0:W-:Y:S04]  /*eb00*/  STL [R1+0x7e0], R7 ;  /* 0x0007e00701007387 */ /* 0x0081e80000100800 */
[----:B0-----:R-:W2:Y:S04]  /*eb10*/  LDL.LU R7, [R1+0x604] ;  /* 0x0006040001077983 */ /* 0x001ea80000300800 */
[----:B------:R-:W3:Y:S04]  /*eb20*/  LDL.LU R6, [R1+0x5f4] ;  /* 0x0005f40001067983 */ /* 0x000ee80000300800 */
        /* <DEDUP_REMOVED lines=25> */
[----:B------:R0:W-:Y:S02]  /*ecc0*/  STL [R1+0x630], R29 ;  /* 0x0006301d01007387 */ /* 0x0001e40000100800 */
[----:B0-----:R-:W0:Y:S02]  /*ecd0*/  LDC R29, c[0x0][0x3a8] ;  /* 0x0000ea00ff1d7b82 */ /* 0x001e240000000800 */
[----:B0-----:R-:W-:-:S04]  /*ece0*/  IMAD.SHL.U32 R29, R29, 0x80, RZ ;  /* 0x000000801d1d7824 */ /* 0x001fc800078e00ff */
[----:B------:R-:W-:-:S05]  /*ecf0*/  IMAD.SHL.U32 R29, R29, 0x2, RZ ;  /* 0x000000021d1d7824 */ /* 0x000fca00078e00ff */
[----:B--2---:R-:W-:-:S05]  /*ed00*/  IADD3 R7, P2, PT, R7, R29, RZ ;  /* 0x0000001d07077210 */ /* 0x004fca0007f5e0ff */
        /* <DEDUP_REMOVED lines=8> */
[----:B------:R-:W-:-:S05]  /*ed90*/  IADD3 R7, P3, PT, R7, R29, RZ ;  /* 0x0000001d07077210 */ /* 0x000fca0007f7e0ff */
[----:B------:R0:W-:Y:S04]  /*eda0*/  STL [R1+0x5fc], R7 ;  /* 0x0005fc0701007387 */ /* 0x0001e80000100800 */
[----:B0-----:R-:W2:Y:S01]  /*edb0*/  LDL.LU R7, [R1+0x7dc] ;  /* 0x0007dc0001077983 */ /* 0x001ea20000300800 */
[--C-:B----4-:R-:W-:Y:S01]  /*edc0*/  IMAD.X R5, R5, 0x1, R0.reuse, P5 ;  /* 0x0000000105057824 */ /* 0x110fe200028e0600 */
[-C--:B---3--:R-:W-:Y:S01]  /*edd0*/  IADD3 R4, P5, PT, R4, R29.reuse, RZ ;  /* 0x0000001d04047210 */ /* 0x088fe20007fbe0ff */
[--C-:B------:R-:W-:Y:S01]  /*ede0*/  IMAD.X R20, R20, 0x1, R0.reuse, P6 ;  /* 0x0000000114147824 */ /* 0x100fe200030e0600 */
[-C--:B------:R-:W-:Y:S01]  /*edf0*/  IADD3 R21, P6, PT, R21, R29.reuse, RZ ;  /* 0x0000001d15157210 */ /* 0x080fe20007fde0ff */
        /* <DEDUP_REMOVED lines=15> */
[----:B------:R-:W-:Y:S01]  /*eef0*/  IADD3 R8, P3, PT, R8, R29, RZ ;  /* 0x0000001d08087210 */ /* 0x000fe20007f7e0ff */
[----:B------:R-:W-:-:S02]  /*ef00*/  IMAD.X R28, R28, 0x1, R0, P5 ;  /* 0x000000011c1c7824 */ /* 0x000fc400028e0600 */
[----:B--2---:R-:W-:Y:S01]  /*ef10*/  IMAD.X R7, R7, 0x1, R0, P4 ;  /* 0x0000000107077824 */ /* 0x004fe200020e0600 */
[----:B------:R-:W-:-:S04]  /*ef20*/  IADD3 R6, P4, PT, R6, R29, RZ ;  /* 0x0000001d06067210 */ /* 0x000fc80007f9e0ff */
[----:B------:R-:W-:Y:S04]  /*ef30*/  STL [R1+0x620], R7 ;  /* 0x0006200701007387 */ /* 0x000fe80000100800 */
[----:B------:R-:W-:Y:S04]  /*ef40*/  STL [R1+0x5f4], R6 ;  /* 0x0005f40601007387 */ /* 0x000fe80000100800 */
[----:B------:R-:W-:Y:S04]  /*ef50*/  STL [R1+0x618], R5 ;  /* 0x0006180501007387 */ /* 0x000fe80000100800 */
[----:B------:R-:W-:Y:S04]  /*ef60*/  STL [R1+0x5ec], R4 ;  /* 0x0005ec0401007387 */ /* 0x000fe80000100800 */
[----:B------:R-:W-:Y:S04]  /*ef70*/  STL [R1+0x610], R20 ;  /* 0x0006101401007387 */ /* 0x000fe80000100800 */
[----:B------:R-:W-:Y:S04]  /*ef80*/  STL [R1+0x5e4], R21 ;  /* 0x0005e41501007387 */ /* 0x000fe80000100800 */
        /* <DEDUP_REMOVED lines=81> */
[-C--:B------:R-:W-:Y:S02]  /*f4a0*/  IADD3 R20, P3, PT, R20, R29.reuse, RZ ;  /* 0x0000001d14147210 */ /* 0x080fe40007f7e0ff */
[-C--:B------:R-:W-:Y:S01]  /*f4b0*/  IADD3 R22, P4, PT, R22, R29.reuse, RZ ;  /* 0x0000001d16167210 */ /* 0x080fe20007f9e0ff */
[----:B------:R0:W-:Y:S04]  /*f4c0*/  STL [R1+0x57c], R7 ;  /* 0x00057c0701007387 */ /* 0x0001e80000100800 */
[----:B------:R-:W-:Y:S04]  /*f4d0*/  STL [R1+0x5a0], R6 ;  /* 0x0005a00601007387 */ /* 0x000fe80000100800 */
[----:B------:R-:W-:Y:S04]  /*f4e0*/  STL [R1+0x574], R5 ;  /* 0x0005740501007387 */ /* 0x000fe80000100800 */
[----:B------:R-:W-:Y:S01]  /*f4f0*/  STL [R1+0x598], R4 ;  /* 0x0005980401007387 */ /* 0x000fe20000100800 */
[----:B------:R-:W-:-:S03]  /*f500*/  IADD3 R13, P5, PT, R13, R29, RZ ;  /* 0x0000001d0d0d7210 */ /* 0x000fc60007fbe0ff */
[----:B------:R-:W-:Y:S04]  /*f510*/  STL [R1+0x56c], R20 ;  /* 0x00056c1401007387 */ /* 0x000fe80000100800 */
        /* <DEDUP_REMOVED lines=28> */
[----:B------:R-:W-:Y:S04]  /*f6e0*/  STL [R1+0x558], R25 ;  /* 0x0005581901007387 */ /* 0x000fe80000100800 */
[----:B------:R-:W-:Y:S01]  /*f6f0*/  STL [R1+0x52c], R26 ;  /* 0x00052c1a01007387 */ /* 0x000fe20000100800 */
[----:B------:R-:W-:-:S03]  /*f700*/  IADD3 R3, P1, PT, R3, R29, RZ ;  /* 0x0000001d03037210 */ /* 0x000fc60007f3e0ff */
[----:B------:R-:W-:Y:S01]  /*f710*/  STL [R1+0x550], R27 ;  /* 0x0005501b01007387 */ /* 0x000fe20000100800 */
[----:B------:R-:W-:-:S03]  /*f720*/  IMAD.X R2, R2, 0x1, R0, P2 ;  /* 0x0000000102027824 */ /* 0x000fc600010e0600 */
[----:B------:R-:W-:Y:S01]  /*f730*/  STL [R1+0x524], R9 ;  /* 0x0005240901007387 */ /* 0x000fe20000100800 */
[----:B------:R-:W-:-:S03]  /*f740*/  IADD3 R28, P2, PT, R28, R29, RZ ;  /* 0x0000001d1c1c7210 */ /* 0x000fc60007f5e0ff */
        /* <DEDUP_REMOVED lines=479> */
[--C-:B------:R-:W-:Y:S01]  /*11540*/  IMAD.X R24, R24, 0x1, R0.reuse, P4 ;  /* 0x0000000118187824 */ /* 0x100fe200020e0600 */
[----:B------:R-:W-:Y:S01]  /*11550*/  IADD3 R25, P4, PT, R25, UR10, RZ ;  /* 0x0000000a19197c10 */ /* 0x000fe2000ff9e0ff */
[--C-:B------:R-:W-:Y:S01]  /*11560*/  IMAD.X R26, R26, 0x1, R0.reuse, P5 ;  /* 0x000000011a1a7824 */ /* 0x100fe200028e0600 */
[----:B------:R-:W-:Y:S01]  /*11570*/  IADD3 R27, P5, PT, R27, UR10, RZ ;  /* 0x0000000a1b1b7c10 */ /* 0x000fe2000ffbe0ff */
[--C-:B------:R-:W-:Y:S01]  /*11580*/  IMAD.X R9, R9, 0x1, R0.reuse, P6 ;  /* 0x0000000109097824 */ /* 0x100fe200030e0600 */
[----:B------:R-:W-:Y:S01]  /*11590*/  IADD3 R8, P6, PT, R8, UR10, RZ ;  /* 0x0000000a08087c10 */ /* 0x000fe2000ffde0ff */
        /* <DEDUP_REMOVED lines=28> */
[----:B------:R-:W-:-:S03]  /*11760*/  IADD3 R2, P1, PT, R2, UR10, RZ ;  /* 0x0000000a02027c10 */ /* 0x000fc6000ff3e0ff */
        /* <DEDUP_REMOVED lines=33> */
[----:B--2---:R-:W-:-:S03]  /*11980*/  IADD3 R0, P2, PT, R0, UR10, RZ ;  /* 0x0000000a00007c10 */ /* 0x004fc6000ff5e0ff */
[----:B------:R-:W2:Y:S04]  /*11990*/  LDL.LU R8, [R1+0x23c] ;  /* 0x00023c0001087983 */ /* 0x000ea80000300800 */
[----:B------:R-:W2:Y:S04]  /*119a0*/  LDL.LU R3, [R1+0x260] ;  /* 0x0002600001037983 */ /* 0x000ea80000300800 */
[----:B------:R-:W2:Y:S04]  /*119b0*/  LDL.LU R2, [R1+0x6cc] ;  /* 0x0006cc0001027983 */ /* 0x000ea80000300800 */
[----:B------:R-:W2:Y:S04]  /*119c0*/  LDL.LU R28, [R1+0x258] ;  /* 0x00025800011c7983 */ /* 0x000ea80000300800 */
[----:B------:R0:W-:Y:S04]  /*119d0*/  STL [R1+0x2a4], R0 ;  /* 0x0002a40001007387 */ /* 0x0001e80000100800 */
[----:B0-----:R-:W3:Y:S02]  /*119e0*/  LDL.LU R0, [R1+0x7a8] ;  /* 0x0007a80001007983 */ /* 0x001ee40000300800 */
[----:B---3--:R-:W-:-:S05]  /*119f0*/  IMAD.X R29, R29, 0x1, R0, P3 ;  /* 0x000000011d1d7824 */ /* 0x008fca00018e0600 */
[----:B------:R0:W-:Y:S04]  /*11a00*/  STL [R1+0x2c8], R29 ;  /* 0x0002c81d01007387 */ /* 0x0001e80000100800 */
[----:B0-----:R-:W3:Y:S01]  /*11a10*/  LDL.LU R29, [R1+0x7a4] ;  /* 0x0007a400011d7983 */ /* 0x001ee20000300800 */
[----:B----4-:R-:W-:Y:S02]  /*11a20*/  IADD3.X R7, PT, PT, R7, UR4, RZ, P4, !PT ;  /* 0x0000000407077c10 */ /* 0x010fe4000a7fe4ff */
[----:B------:R-:W-:Y:S02]  /*11a30*/  IADD3 R6, P4, PT, R6, UR10, RZ ;  /* 0x0000000a06067c10 */ /* 0x000fe4000ff9e0ff */
[----:B------:R-:W-:Y:S01]  /*11a40*/  IADD3.X R5, PT, PT, R5, UR4, RZ, P5, !PT ;  /* 0x0000000405057c10 */ /* 0x000fe2000affe4ff */
[----:B------:R0:W-:Y:S01]  /*11a50*/  STL [R1+0x798], R0 ;  /* 0x0007980001007387 */ /* 0x0001e20000100800 */
[----:B------:R-:W-:-:S02]  /*11a60*/  IADD3 R4, P5, PT, R4, UR10, RZ ;  /* 0x0000000a04047c10 */ /* 0x000fc4000ffbe0ff */
[----:B------:R-:W-:Y:S02]  /*11a70*/  IADD3.X R20, PT, PT, R20, UR4, RZ, P6, !PT ;  /* 0x0000000414147c10 */ /* 0x000fe4000b7fe4ff */
[----:B------:R-:W-:Y:S02]  /*11a80*/  IADD3 R21, P6, PT, R21, UR10, RZ ;  /* 0x0000000a15157c10 */ /* 0x000fe4000ffde0ff */
[----:B------:R-:W-:Y:S02]  /*11a90*/  IADD3.X R22, PT, PT, R22, UR4, RZ, P1, !PT ;  /* 0x0000000416167c10 */ /* 0x000fe40008ffe4ff */
[----:B------:R-:W-:Y:S02]  /*11aa0*/  IADD3 R23, P1, PT, R23, UR10, RZ ;  /* 0x0000000a17177c10 */ /* 0x000fe4000ff3e0ff */
[----:B------:R-:W-:Y:S02]  /*11ab0*/  IADD3.X R13, PT, PT, R13, UR4, RZ, P2, !PT ;  /* 0x000000040d0d7c10 */ /* 0x000fe400097fe4ff */
        /* <DEDUP_REMOVED lines=11> */
[----:B---3--:R-:W-:-:S05]  /*11b70*/  IADD3 R29, P3, PT, R29, UR10, RZ ;  /* 0x0000000a1d1d7c10 */ /* 0x008fca000ff7e0ff */
[----:B------:R-:W-:Y:S04]  /*11b80*/  STL [R1+0x29c], R29 ;  /* 0x00029c1d01007387 */ /* 0x000fe80000100800 */
[----:B------:R-:W-:Y:S04]  /*11b90*/  STL [R1+0x2c0], R7 ;  /* 0x0002c00701007387 */ /* 0x000fe80000100800 */
[----:B------:R-:W-:Y:S04]  /*11ba0*/  STL [R1+0x294], R6 ;  /* 0x0002940601007387 */ /* 0x000fe80000100800 */
[----:B------:R-:W-:Y:S04]  /*11bb0*/  STL [R1+0x2b8], R5 ;  /* 0x0002b80501007387 */ /* 0x000fe80000100800 */
[----:B------:R-:W-:Y:S04]  /*11bc0*/  STL [R1+0x28c], R4 ;  /* 0x00028c0401007387 */ /* 0x000fe80000100800 */
[----:B------:R-:W-:Y:S04]  /*11bd0*/  STL [R1+0x2b0], R20 ;  /* 0x0002b01401007387 */ /* 0x000fe80000100800 */
[----:B------:R-:W-:Y:S01]  /*11be0*/  STL [R1+0x284], R21 ;  /* 0x0002841501007387 */ /* 0x000fe20000100800 */
[----:B------:R-:W-:-:S03]  /*11bf0*/  IADD3.X R12, PT, PT, R12, UR4, RZ, P3, !PT ;  /* 0x000000040c0c7c10 */ /* 0x000fc60009ffe4ff */
[----:B------:R-:W-:Y:S01]  /*11c00*/  STL [R1+0x2a8], R22 ;  /* 0x0002a81601007387 */ /* 0x000fe20000100800 */
[----:B------:R-:W-:-:S03]  /*11c10*/  IADD3 R10, P3, PT, R10, UR10, RZ ;  /* 0x0000000a0a0a7c10 */ /* 0x000fc6000ff7e0ff */
        /* <DEDUP_REMOVED lines=13> */
[----:B--2---:R-:W-:-:S03]  /*11cf0*/  IADD3 R8, P3, PT, R8, UR10, RZ ;  /* 0x0000000a08087c10 */ /* 0x004fc6000ff7e0ff */
[----:B------:R-:W-:Y:S04]  /*11d00*/  STL [R1+0x24c], R25 ;  /* 0x00024c1901007387 */ /* 0x000fe80000100800 */
[----:B------:R-:W-:Y:S04]  /*11d10*/  STL [R1+0x270], R26 ;  /* 0x0002701a01007387 */ /* 0x000fe80000100800 */
[----:B------:R-:W-:Y:S04]  /*11d20*/  STL [R1+0x244], R27 ;  /* 0x0002441b01007387 */ /* 0x000fe80000100800 */
[----:B------:R-:W-:Y:S04]  /*11d30*/  STL [R1+0x268], R9 ;  /* 0x0002680901007387 */ /* 0x000fe80000100800 */
[----:B------:R-:W-:Y:S04]  /*11d40*/  STL [R1+0x23c], R8 ;  /* 0x00023c0801007387 */ /* 0x000fe80000100800 */
[----:B0-----:R-:W2:Y:S01]  /*11d50*/  LDL.LU R0, [R1+0x6d4] ;  /* 0x0006d40001007983 */ /* 0x001ea20000300800 */
[----:B------:R-:W-:-:S02]  /*11d60*/  IADD3.X R3, PT, PT, R3, UR4, RZ, P4, !PT ;  /* 0x0000000403037c10 */ /* 0x000fc4000a7fe4ff */
[----:B------:R-:W-:-:S03]  /*11d70*/  IADD3 R2, P4, PT, R2, UR10, RZ ;  /* 0x0000000a02027c10 */ /* 0x000fc6000ff9e0ff */
[----:B------:R-:W-:Y:S04]  /*11d80*/  STL [R1+0x260], R3 ;  /* 0x0002600301007387 */ /* 0x000fe80000100800 */
[----:B--2---:R0:W-:Y:S04]  /*11d90*/  STL [R1+0x79c], R0 ;  /* 0x00079c0001007387 */ /* 0x0041e80000100800 */
[----:B------:R-:W-:Y:S04]  /*11da0*/  STL [R1+0x6cc], R2 ;  /* 0x0006cc0201007387 */ /* 0x000fe80000100800 */
[----:B0-----:R-:W2:Y:S01]  /*11db0*/  LDL.LU R0, [R1+0x250] ;  /* 0x0002500001007983 */ /* 0x001ea20000300800 */
[----:B------:R-:W-:-:S05]  /*11dc0*/  IADD3.X R28, PT, PT, R28, UR4, RZ, P5, !PT ;  /* 0x000000041c1c7c10 */ /* 0x000fca000affe4ff */
[----:B------:R-:W-:Y:S04]  /*11dd0*/  STL [R1+0x258], R28 ;  /* 0x0002581c01007387 */ /* 0x000fe80000100800 */
[----:B--2---:R0:W-:Y:S04]  /*11de0*/  STL [R1+0x7a0], R0 ;  /* 0x0007a00001007387 */ /* 0x0041e80000100800 */
        /* <DEDUP_REMOVED lines=29> */
[----:B--2---:R-:W-:-:S05]  /*11fc0*/  IADD3 R0, P5, PT, R0, UR10, RZ ;  /* 0x0000000a00007c10 */ /* 0x004fca000ffbe0ff */
[----:B------:R0:W-:Y:S04]  /*11fd0*/  STL [R1+0x6c8], R0 ;  /* 0x0006c80001007387 */ /* 0x0001e80000100800 */
[----:B0-----:R-:W2:Y:S02]  /*11fe0*/  LDL.LU R0, [R1+0x7a0] ;  /* 0x0007a00001007983 */ /* 0x001ea40000300800 */
[----:B--2---:R-:W-:-:S05]  /*11ff0*/  IADD3.X R0, PT, PT, R0, UR4, RZ, P6, !PT ;  /* 0x0000000400007c10 */ /* 0x004fca000b7fe4ff */
[----:B------:R0:W-:Y:S04]  /*12000*/  STL [R1+0x250], R0 ;  /* 0x0002500001007387 */ /* 0x0001e80000100800 */
[----:B0-----:R-:W2:Y:S01]  /*12010*/  LDL.LU R0, [R1+0x79c] ;  /* 0x00079c0001007983 */ /* 0x001ea20000300800 */
[----:B---3--:R-:W-:Y:S02]  /*12020*/  IADD3.X R4, PT, PT, R4, UR4, RZ, P1, !PT ;  /* 0x0000000404047c10 */ /* 0x008fe40008ffe4ff */
[----:B----4-:R-:W-:Y:S02]  /*12030*/  IADD3 R5, P1, PT, R5, UR10, RZ ;  /* 0x0000000a05057c10 */ /* 0x010fe4000ff3e0ff */
        /* <DEDUP_REMOVED lines=19> */
[----:B------:R-:W-:-:S02]  /*12170*/  IADD3.X R24, PT, PT, R24, UR4, RZ, P2, !PT ;  /* 0x0000000418187c10 */ /* 0x000fc400097fe4ff */
[----:B------:R-:W-:Y:S02]  /*12180*/  IADD3.X R25, PT, PT, R25, UR4, RZ, P3, !PT ;  /* 0x0000000419197c10 */ /* 0x000fe40009ffe4ff */
[----:B------:R-:W-:Y:S02]  /*12190*/  IADD3.X R27, PT, PT, R27, UR4, RZ, P5, !PT ;  /* 0x000000041b1b7c10 */ /* 0x000fe4000affe4ff */
[----:B------:R-:W-:Y:S02]  /*121a0*/  IADD3.X R26, PT, PT, R26, UR4, RZ, P4, !PT ;  /* 0x000000041a1a7c10 */ /* 0x000fe4000a7fe4ff */
[----:B--2---:R-:W-:-:S05]  /*121b0*/  IADD3 R0, P6, PT, R0, UR10, RZ ;  /* 0x0000000a00007c10 */ /* 0x004fca000ffde0ff */
[----:B------:R0:W-:Y:S04]  /*121c0*/  STL [R1+0x6d4], R0 ;  /* 0x0006d40001007387 */ /* 0x0001e80000100800 */
[----:B0-----:R0:W5:Y:S04]  /*121d0*/  LDL.LU R0, [R1+0x798] ;  /* 0x0007980001007983 */ /* 0x0011680000300800 */
[----:B------:R1:W-:Y:S04]  /*121e0*/  STL [R1+0x248], R4 ;  /* 0x0002480401007387 */ /* 0x0003e80000100800 */
[----:B-1----:R0:W5:Y:S04]  /*121f0*/  LDL.LU R4, [R1+0x794] ;  /* 0x0007940001047983 */ /* 0x0021680000300800 */
[----:B------:R1:W-:Y:S04]  /*12200*/  STL [R1+0x6dc], R5 ;  /* 0x0006dc0501007387 */ /* 0x0003e80000100800 */
[----:B-1----:R0:W5:Y:S04]  /*12210*/  LDL.LU R5, [R1+0x790] ;  /* 0x0007900001057983 */ /* 0x0021680000300800 */
[----:B------:R1:W-:Y:S04]  /*12220*/  STL [R1+0x240], R6 ;  /* 0x0002400601007387 */ /* 0x0003e80000100800 */
[----:B-1----:R0:W5:Y:S04]  /*12230*/  LDL.LU R6, [R1+0x78c] ;  /* 0x00078c0001067983 */ /* 0x0021680000300800 */
[----:B------:R1:W-:Y:S01]  /*12240*/  STL [R1+0x6e4], R7 ;  /* 0x0006e40701007387 */ /* 0x0003e20000100800 */
[----:B------:R-:W-:-:S03]  /*12250*/  IADD3.X R18, PT, PT, R18, UR4, RZ, P6, !PT ;  /* 0x0000000412127c10 */ /* 0x000fc6000b7fe4ff */
[----:B-1----:R0:W5:Y:S04]  /*12260*/  LDL.LU R7, [R1+0x788] ;  /* 0x0007880001077983 */ /* 0x0021680000300800 */
[----:B------:R1:W-:Y:S01]  /*12270*/  STL [R1+0x238], R10 ;  /* 0x0002380a01007387 */ /* 0x0003e20000100800 */
[----:B------:R-:W-:-:S03]  /*12280*/  IADD3 R19, P6, PT, R19, UR10, RZ ;  /* 0x0000000a13137c10 */ /* 0x000fc6000ffde0ff */
[----:B-1----:R0:W5:Y:S04]  /*12290*/  LDL.LU R10, [R1+0x784] ;  /* 0x00078400010a7983 */ /* 0x0021680000300800 */
[----:B------:R1:W-:Y:S04]  /*122a0*/  STL [R1+0x6ec], R12 ;  /* 0x0006ec0c01007387 */ /* 0x0003e80000100800 */
        /* <DEDUP_REMOVED lines=22> */
[----:B------:R2:W-:Y:S01]  /*12410*/  STL [R1+0x71c], R28 ;  /* 0x00071c1c01007387 */ /* 0x0005e20000100800 */
[----:B------:R-:W-:-:S03]  /*12420*/  IADD3.X R14, PT, PT, R14, UR4, RZ, P6, !PT ;  /* 0x000000040e0e7c10 */ /* 0x000fc6000b7fe4ff */
[----:B------:R0:W-:Y:S01]  /*12430*/  STL [R1+0x6e8], R20 ;  /* 0x0006e81401007387 */ /* 0x0001e20000100800 */
[----:B-1----:R-:W1:Y:S01]  /*12440*/  LDC R29, c[0x0][0x3a8] ;  /* 0x0000ea00ff1d7b82 */ /* 0x002e620000000800 */
[----:B--2---:R-:W2:Y:S02]  /*12450*/  S2R R28, SR_TID.X ;  /* 0x00000000001c7919 */ /* 0x004ea40000002100 */
[----:B------:R0:W-:Y:S04]  /*12460*/  STL [R1+0x724], R21 ;  /* 0x0007241501007387 */ /* 0x0001e80000100800 */
[----:B------:R0:W-:Y:S04]  /*12470*/  STL [R1+0x6f0], R22 ;  /* 0x0006f01601007387 */ /* 0x0001e80000100800 */
[----:B------:R0:W-:Y:S04]  /*12480*/  STL [R1+0x728], R23 ;  /* 0x0007281701007387 */ /* 0x0001e80000100800 */
[----:B------:R0:W-:Y:S04]  /*12490*/  STL [R1+0x6f8], R14 ;  /* 0x0006f80e01007387 */ /* 0x0001e80000100800 */
[----:B------:R0:W-:Y:S04]  /*124a0*/  STL [R1+0x700], R15 ;  /* 0x0007000f01007387 */ /* 0x0001e80000100800 */
[----:B------:R0:W-:Y:S04]  /*124b0*/  STL [R1+0x708], R24 ;  /* 0x0007081801007387 */ /* 0x0001e80000100800 */
[----:B------:R0:W-:Y:S04]  /*124c0*/  STL [R1+0x720], R27 ;  /* 0x0007201b01007387 */ /* 0x0001e80000100800 */
[----:B------:R0:W-:Y:S04]  /*124d0*/  STL [R1+0x710], R25 ;  /* 0x0007101901007387 */ /* 0x0001e80000100800 */
[----:B------:R0:W-:Y:S01]  /*124e0*/  STL [R1+0x718], R26 ;  /* 0x0007181a01007387 */ /* 0x0001e20000100800 */
[----:B-1----:R-:W-:-:S04]  /*124f0*/  IMAD.SHL.U32 R29, R29, 0x80, RZ ;  /* 0x000000801d1d7824 */ /* 0x002fc800078e00ff */
[----:B------:R-:W-:Y:S01]  /*12500*/  IMAD.SHL.U32 R29, R29, 0x2, RZ ;  /* 0x000000021d1d7824 */ /* 0x000fe200078e00ff */
[----:B--2---:R-:W-:-:S05]  /*12510*/  LOP3.LUT R28, R28, 0x3f, RZ, 0xc0, !PT ;  /* 0x0000003f1c1c7812 */ /* 0x004fca00078ec0ff */
[----:B------:R-:W-:Y:S01]  /*12520*/  IMAD.SHL.U32 R28, R28, 0x2, RZ ;  /* 0x000000021c1c7824 */ /* 0x000fe200078e00ff */
[----:B0-----:R-:W-:Y:S06]  /*12530*/  @P0 BRA `(.L_x_1) ;  /* 0xffffff2800e00947 */ /* 0x001fec000383ffff */
[----:B-----5:R-:W-:Y:S02]  /*12540*/  F2FP.F16.F32.PACK_AB R7, R7, R6 ;  /* 0x000000060707723e */ /* 0x020fe400000000ff */
[----:B------:R-:W-:Y:S02]  /*12550*/  F2FP.F16.F32.PACK_AB R6, R5, R4 ;  /* 0x000000040506723e */ /* 0x000fe400000000ff */
[----:B------:R-:W-:Y:S02]  /*12560*/  F2FP.F16.F32.PACK_AB R9, R9, R8 ;  /* 0x000000080909723e */ /* 0x000fe400000000ff */
[----:B------:R-:W-:Y:S02]  /*12570*/  F2FP.F16.F32.PACK_AB R5, R19, R18 ;  /* 0x000000121305723e */ /* 0x000fe400000000ff */
[----:B------:R-:W-:Y:S02]  /*12580*/  F2FP.F16.F32.PACK_AB R4, R17, R16 ;  /* 0x000000101104723e */ /* 0x000fe400000000ff */
[----:B------:R-:W-:-:S02]  /*12590*/  F2FP.F16.F32.PACK_AB R11, R13, R11 ;  /* 0x0000000b0d0b723e */ /* 0x000fc400000000ff */
[----:B------:R-:W-:Y:S02]  /*125a0*/  F2FP.F16.F32.PACK_AB R10, R12, R10 ;  /* 0x0000000a0c0a723e */ /* 0x000fe400000000ff */
[----:B------:R-:W-:-:S07]  /*125b0*/  F2FP.F16.F32.PACK_AB R8, R3, R2 ;  /* 0x000000020308723e */ /* 0x000fce00000000ff */
.L_x_0:
[----:B------:R-:W2:Y:S01]  /*125c0*/  LDL.LU R16, [R1+0x750] ;  /* 0x0007500001107983 */ /* 0x000ea20000300800 */
[----:B------:R-:W2:Y:S03]  /*125d0*/  LDCU.128 UR12, c[0x0][0x390] ;  /* 0x00007200ff0c77ac */ /* 0x000ea60008000c00 */
[----:B------:R-:W3:Y:S01]  /*125e0*/  LDL.LU R22, [R1+0x72c] ;  /* 0x00072c0001167983 */ /* 0x000ee20000300800 */
[----:B------:R-:W0:Y:S01]  /*125f0*/  LDCU UR4, c[0x0][0x3b4] ;  /* 0x00007680ff0477ac */ /* 0x000e220008000800 */
[----:B------:R-:W1:Y:S01]  /*12600*/  S2R R12, SR_TID.X ;  /* 0x00000000000c7919 */ /* 0x000e620000002100 */
[----:B------:R-:W4:Y:S01]  /*12610*/  S2R R13, SR_TID.X ;  /* 0x00000000000d7919 */ /* 0x000f220000002100 */
[C---:B-1----:R-:W-:Y:S02]  /*12620*/  IMAD.SHL.U32 R0, R12.reuse, 0x10, RZ ;  /* 0x000000100c007824 */ /* 0x042fe400078e00ff */
[----:B------:R-:W-:-:S02]  /*12630*/  IMAD.SHL.U32 R2, R12, 0x20, RZ ;  /* 0x000000200c027824 */ /* 0x000fc400078e00ff */
[----:B------:R-:W-:Y:S01]  /*12640*/  IMAD.SHL.U32 R12, R12, 0x8, RZ ;  /* 0x000000080c0c7824 */ /* 0x000fe200078e00ff */
[----:B------:R-:W-:Y:S02]  /*12650*/  LOP3.LUT R0, R0, 0xf0, RZ, 0xc0, !PT ;  /* 0x000000f000007812 */ /* 0x000fe400078ec0ff */
[----:B------:R-:W-:Y:S02]  /*12660*/  LOP3.LUT R3, R2, 0x200, RZ, 0xc0, !PT ;  /* 0x0000020002037812 */ /* 0x000fe400078ec0ff */
[----:B------:R-:W-:Y:S02]  /*12670*/  LOP3.LUT R12, R12, 0x100, RZ, 0xc0, !PT ;  /* 0x000001000c0c7812 */ /* 0x000fe400078ec0ff */
[----:B------:R-:W-:Y:S02]  /*12680*/  IADD3 R3, PT, PT, R3, UR5, R0 ;  /* 0x0000000503037c10 */ /* 0x000fe4000fffe000 */
[----:B----4-:R-:W-:-:S03]  /*12690*/  LOP3.LUT R13, R13, 0x3f, RZ, 0xc0, !PT ;  /* 0x0000003f0d0d7812 */ /* 0x010fc600078ec0ff */
[----:B------:R-:W-:Y:S01]  /*126a0*/  IMAD.IADD R20, R12, 0x1, R3 ;  /* 0x000000010c147824 */ /* 0x000fe200078e0203 */
[----:B------:R-:W-:Y:S01]  /*126b0*/  BAR.SYNC.DEFER_BLOCKING 0x0 ;  /* 0x0000000000007b1d */ /* 0x000fe20000010000 */
[----:B------:R-:W-:-:S05]  /*126c0*/  LEA R3, R13, UR5, 0x4 ;  /* 0x000000050d037c11 */ /* 0x000fca000f8e20ff */
[----:B------:R-:W1:Y:S01]  /*126d0*/  LDCU UR5, c[0x0][0x3b8] ;  /* 0x00007700ff0577ac */ /* 0x000e620008000800 */
[----:B------:R-:W-:Y:S01]  /*126e0*/  STSM.16.M88.4 [R20], R8 ;  /* 0x0000000814007844 */ /* 0x000fe20000000200 */
[----:B------:R-:W-:Y:S06]  /*126f0*/  BAR.SYNC.DEFER_BLOCKING 0x0 ;  /* 0x0000000000007b1d */ /* 0x000fec0000010000 */
[----:B------:R-:W4:Y:S02]  /*12700*/  LDS.128 R12, [R3] ;  /* 0x00000000030c7984 */ /* 0x000f240000000c00 */
[----:B------:R-:W-:Y:S06]  /*12710*/  BAR.SYNC.DEFER_BLOCKING 0x0 ;  /* 0x0000000000007b1d */ /* 0x000fec0000010000 */
[----:B------:R4:W-:Y:S02]  /*12720*/  STSM.16.M88.4 [R20], R4 ;  /* 0x0000000414007844 */ /* 0x0009e40000000200 */
[----:B----4-:R-:W-:Y:S01]  /*12730*/  PRMT R20, R13, 0x7632, R20 ;  /* 0x000076320d147816 */ /* 0x010fe20000000014 */
[----:B------:R-:W-:Y:S01]  /*12740*/  BAR.SYNC.DEFER_BLOCKING 0x0 ;  /* 0x0000000000007b1d */ /* 0x000fe20000010000 */
[C---:B--2---:R-:W-:Y:S01]  /*12750*/  ISETP.GE.AND P0, PT, R16.reuse, UR14, PT ;  /* 0x0000000e10007c0c */ /* 0x044fe2000bf06270 */
[----:B0-----:R-:W-:-:S02]  /*12760*/  IMAD R0, R16, UR4, RZ ;  /* 0x0000000410007c24 */ /* 0x001fc4000f8e02ff */
[C---:B---3--:R-:W-:Y:S01]  /*12770*/  VIADD R2, R22.reuse, 0x1 ;  /* 0x0000000116027836 */ /* 0x048fe20000000000 */
[C---:B------:R-:W-:Y:S01]  /*12780*/  ISETP.LT.AND P5, PT, R22.reuse, UR15, !P0 ;  /* 0x0000000f16007c0c */ /* 0x040fe2000c7a1270 */
[C---:B-1----:R-:W-:Y:S02]  /*12790*/  IMAD R17, R22.reuse, UR5, RZ ;  /* 0x0000000516117c24 */ /* 0x042fe4000f8e02ff */
[----:B------:R-:W-:Y:S01]  /*127a0*/  VIADD R16, R22, 0x2 ;  /* 0x0000000216107836 */ /* 0x000fe20000000000 */
[----:B------:R-:W-:Y:S01]  /*127b0*/  ISETP.LT.AND P4, PT, R2, UR15, !P0 ;  /* 0x0000000f02007c0c */ /* 0x000fe2000c781270 */
[----:B------:R-:W-:Y:S01]  /*127c0*/  VIADD R11, R17, UR5 ;  /* 0x00000005110b7c36 */ /* 0x000fe20008000000 */
[----:B------:R-:W-:Y:S01]  /*127d0*/  LEA R2, P1, R0, UR12, 0x1 ;  /* 0x0000000c00027c11 */ /* 0x000fe2000f8208ff */
[----:B------:R-:W-:Y:S01]  /*127e0*/  VIADD R9, R22, 0x3 ;  /* 0x0000000316097836 */ /* 0x000fe20000000000 */
[----:B------:R-:W-:Y:S01]  /*127f0*/  ISETP.LT.AND P3, PT, R16, UR15, !P0 ;  /* 0x0000000f10007c0c */ /* 0x000fe2000c761270 */
[----:B------:R-:W-:Y:S01]  /*12800*/  VIADD R21, R11, UR5 ;  /* 0x000000050b157c36 */ /* 0x000fe20008000000 */
[----:B------:R-:W-:Y:S01]  /*12810*/  LEA.HI.X.SX32 R0, R0, UR13, 0x1, P1 ;  /* 0x0000000d00007c11 */ /* 0x000fe200088f0eff */
[C---:B------:R-:W-:Y:S01]  /*12820*/  VIADD R10, R22.reuse, 0x4 ;  /* 0x00000004160a7836 */ /* 0x040fe20000000000 */
[-C--:B------:R-:W-:Y:S01]  /*12830*/  LEA R8, P1, R17, R2.reuse, 0x1 ;  /* 0x0000000211087211 */ /* 0x080fe200078208ff */
[----:B------:R-:W-:Y:S01]  /*12840*/  VIADD R4, R22, 0x7 ;  /* 0x0000000716047836 */ /* 0x000fe20000000000 */
[----:B------:R-:W-:-:S02]  /*12850*/  LEA R16, P6, R11, R2, 0x1 ;  /* 0x000000020b107211 */ /* 0x000fc400078c08ff */
[----:B------:R-:W-:Y:S02]  /*12860*/  ISETP.LT.AND P2, PT, R9, UR15, !P0 ;  /* 0x0000000f09007c0c */ /* 0x000fe4000c741270 */
[-C--:B------:R-:W-:Y:S02]  /*12870*/  LEA.HI.X.SX32 R9, R17, R0.reuse, 0x1, P1 ;  /* 0x0000000011097211 */ /* 0x080fe400008f0eff */
[----:B------:R-:W-:Y:S02]  /*12880*/  LEA.HI.X.SX32 R17, R11, R0, 0x1, P6 ;  /* 0x000000000b117211 */ /* 0x000fe400030f0eff */
[C---:B------:R-:W-:Y:S01]  /*12890*/  LEA R18, P6, R21.reuse, R2, 0x1 ;  /* 0x0000000215127211 */ /* 0x040fe200078c08ff */
[----:B------:R0:W-:Y:S01]  /*128a0*/  @P5 STG.E.U16 desc[UR8][R8.64], R12 ;  /* 0x0000000c08005986 */ /* 0x0001e2000c101508 */
[----:B------:R-:W-:Y:S01]  /*128b0*/  ISETP.LT.AND P1, PT, R10, UR15, !P0 ;  /* 0x0000000f0a007c0c */ /* 0x000fe2000c721270 */
[----:B------:R-:W-:Y:S01]  /*128c0*/  VIADD R10, R22, 0x5 ;  /* 0x00000005160a7836 */ /* 0x000fe20000000000 */
[C---:B------:R-:W-:Y:S01]  /*128d0*/  LEA.HI.X.SX32 R19, R21.reuse, R0, 0x1, P6 ;  /* 0x0000000015137211 */ /* 0x040fe200030f0eff */
[----:B------:R-:W-:-:S03]  /*128e0*/  VIADD R21, R21, UR5 ;  /* 0x0000000515157c36 */ /* 0x000fc60008000000 */
[----:B------:R-:W-:Y:S01]  /*128f0*/  ISETP.LT.AND P5, PT, R10, UR15, !P0 ;  /* 0x0000000f0a007c0c */ /* 0x000fe2000c7a1270 */
[----:B------:R-:W-:Y:S02]  /*12900*/  VIADD R10, R22, 0x6 ;  /* 0x00000006160a7836 */ /* 0x000fe40000000000 */
[C---:B------:R-:W-:Y:S01]  /*12910*/  VIADD R11, R21.reuse, UR5 ;  /* 0x00000005150b7c36 */ /* 0x040fe20008000000 */
[----:B0-----:R-:W-:Y:S01]  /*12920*/  PRMT R9, R12, 0x7632, R9 ;  /* 0x000076320c097816 */ /* 0x001fe20000000009 */
[----:B------:R-:W-:Y:S01]  /*12930*/  VIADD R12, R22, 0x8 ;  /* 0x00000008160c7836 */ /* 0x000fe20000000000 */
[----:B------:R-:W-:-:S03]  /*12940*/  LEA R8, P6, R21, R2, 0x1 ;  /* 0x0000000215087211 */ /* 0x000fc600078c08ff */
[----:B------:R0:W-:Y:S01]  /*12950*/  @P4 STG.E.U16 desc[UR8][R16.64], R9 ;  /* 0x0000000910004986 */ /* 0x0001e2000c101508 */
[----:B------:R-:W-:-:S03]  /*12960*/  ISETP.LT.AND P4, PT, R10, UR15, !P0 ;  /* 0x0000000f0a007c0c */ /* 0x000fc6000c781270 */
[----:B------:R1:W-:Y:S01]  /*12970*/  @P3 STG.E.U16 desc[UR8][R18.64], R13 ;  /* 0x0000000d12003986 */ /* 0x0003e2000c101508 */
[----:B------:R-:W-:-:S03]  /*12980*/  ISETP.LT.AND P3, PT, R4, UR15, !P0 ;  /* 0x0000000f04007c0c */ /* 0x000fc6000c761270 */
[----:B------:R2:W3:Y:S01]  /*12990*/  LDS.128 R4, [R3] ;  /* 0x0000000003047984 */ /* 0x0004e20000000c00 */
[----:B0-----:R-:W-:Y:S01]  /*129a0*/  LEA.HI.X.SX32 R9, R21, R0, 0x1, P6 ;  /* 0x0000000015097211 */ /* 0x001fe200030f0eff */
[C---:B------:R-:W-:Y:S01]  /*129b0*/  VIADD R17, R11.reuse, UR5 ;  /* 0x000000050b117c36 */ /* 0x040fe20008000000 */
[C---:B------:R-:W-:Y:S01]  /*129c0*/  LEA R10, P6, R11.reuse, R2, 0x1 ;  /* 0x000000020b0a7211 */ /* 0x040fe200078c08ff */
[----:B-1----:R-:W-:Y:S02]  /*129d0*/  VIADD R13, R22, 0x9 ;  /* 0x00000009160d7836 */ /* 0x002fe40000000000 */
[----:B------:R0:W-:Y:S01]  /*129e0*/  @P2 STG.E.U16 desc[UR8][R8.64], R20 ;  /* 0x0000001408002986 */ /* 0x0001e2000c101508 */
[----:B------:R-:W-:Y:S01]  /*129f0*/  LEA.HI.X.SX32 R11, R11, R0, 0x1, P6 ;  /* 0x000000000b0b7211 */ /* 0x000fe200030f0eff */
[C---:B------:R-:W-:Y:S01]  /*12a00*/  VIADD R19, R17.reuse, UR5 ;  /* 0x0000000511137c36 */ /* 0x040fe20008000000 */
[----:B------:R-:W-:Y:S01]  /*12a10*/  ISETP.LT.AND P2, PT, R12, UR15, !P0 ;  /* 0x0000000f0c007c0c */ /* 0x000fe2000c741270 */
[----:B------:R-:W-:Y:S01]  /*12a20*/  VIADD R18, R22, 0xa ;  /* 0x0000000a16127836 */ /* 0x000fe20000000000 */
[----:B------:R-:W-:Y:S01]  /*12a30*/  LEA R12, P6, R17, R2, 0x1 ;  /* 0x00000002110c7211 */ /* 0x000fe200078c08ff */
[----:B------:R1:W-:Y:S01]  /*12a40*/  @P1 STG.E.U16 desc[UR8][R10.64], R14 ;  /* 0x0000000e0a001986 */ /* 0x0003e2000c101508 */
[----:B------:R-:W-:Y:S01]  /*12a50*/  ISETP.LT.AND P1, PT, R13, UR15, !P0 ;  /* 0x0000000f0d007c0c */ /* 0x000fe2000c721270 */
[----:B--2---:R-:W-:Y:S01]  /*12a60*/  VIADD R3, R19, UR5 ;  /* 0x0000000513037c36 */ /* 0x004fe20008000000 */
[----:B------:R-:W-:-:S02]  /*12a70*/  LEA.HI.X.SX32 R13, R17, R0, 0x1, P6 ;  /* 0x00000000110d7211 */ /* 0x000fc400030f0eff */
[----:B------:R-:W-:Y:S01]  /*12a80*/  LEA R16, P6, R19, R2, 0x1 ;  /* 0x0000000213107211 */ /* 0x000fe200078c08ff */
[----:B0-----:R-:W-:Y:S02]  /*12a90*/  VIADD R9, R3, UR5 ;  /* 0x0000000503097c36 */ /* 0x001fe40008000000 */
[----:B------:R-:W-:Y:S01]  /*12aa0*/  VIADD R8, R22, 0xb ;  /* 0x0000000b16087836 */ /* 0x000fe20000000000 */
[----:B------:R-:W-:Y:S02]  /*12ab0*/  LEA.HI.X.SX32 R17, R19, R0, 0x1, P6 ;  /* 0x0000000013117211 */ /* 0x000fe400030f0eff */
[----:B-1----:R-:W-:Y:S02]  /*12ac0*/  PRMT R11, R14, 0x7632, R11 ;  /* 0x000076320e0b7816 */ /* 0x002fe4000000000b */
[----:B------:R-:W-:-:S03]  /*12ad0*/  LEA R10, P6, R3, R2, 0x1 ;  /* 0x00000002030a7211 */ /* 0x000fc600078c08ff */
[----:B------:R0:W-:Y:S01]  /*12ae0*/  @P5 STG.E.U16 desc[UR8][R12.64], R11 ;  /* 0x0000000b0c005986 */ /* 0x0001e2000c101508 */
[----:B------:R-:W-:-:S03]  /*12af0*/  ISETP.LT.AND P5, PT, R18, UR15, !P0 ;  /* 0x0000000f12007c0c */ /* 0x000fc6000c7a1270 */
[----:B------:R1:W-:Y:S01]  /*12b00*/  @P4 STG.E.U16 desc[UR8][R16.64], R15 ;  /* 0x0000000f10004986 */ /* 0x0003e2000c101508 */
[----:B------:R-:W-:Y:S01]  /*12b10*/  ISETP.LT.AND P4, PT, R8, UR15, !P0 ;  /* 0x0000000f08007c0c */ /* 0x000fe2000c781270 */
[----:B------:R-:W-:Y:S01]  /*12b20*/  VIADD R8, R22, 0xc ;  /* 0x0000000c16087836 */ /* 0x000fe20000000000 */
[----:B---3--:R-:W-:Y:S02]  /*12b30*/  PRMT R20, R4, 0x7632, R20 ;  /* 0x0000763204147816 */ /* 0x008fe40000000014 */
[----:B0-----:R-:W-:Y:S01]  /*12b40*/  LEA.HI.X.SX32 R11, R3, R0, 0x1, P6 ;  /* 0x00000000030b7211 */ /* 0x001fe200030f0eff */
[C---:B------:R-:W-:Y:S01]  /*12b50*/  VIADD R3, R9.reuse, UR5 ;  /* 0x0000000509037c36 */ /* 0x040fe20008000000 */
[----:B------:R-:W-:Y:S02]  /*12b60*/  LEA R18, P6, R9, R2, 0x1 ;  /* 0x0000000209127211 */ /* 0x000fe400078c08ff */
[----:B------:R-:W-:Y:S02]  /*12b70*/  PRMT R13, R15, 0x7632, R13 ;  /* 0x000076320f0d7816 */ /* 0x000fe4000000000d */
[----:B------:R-:W-:Y:S01]  /*12b80*/  LEA.HI.X.SX32 R19, R9, R0, 0x1, P6 ;  /* 0x0000000009137211 */ /* 0x000fe200030f0eff */
[C---:B------:R-:W-:Y:S01]  /*12b90*/  VIADD R9, R3.reuse, UR5 ;  /* 0x0000000503097c36 */ /* 0x040fe20008000000 */
[C---:B-1----:R-:W-:Y:S01]  /*12ba0*/  LEA R16, P6, R3.reuse, R2, 0x1 ;  /* 0x0000000203107211 */ /* 0x042fe200078c08ff */
[----:B------:R0:W-:Y:S01]  /*12bb0*/  @P3 STG.E.U16 desc[UR8][R10.64], R13 ;  /* 0x0000000d0a003986 */ /* 0x0001e2000c101508 */
[----:B------:R-:W-:Y:S01]  /*12bc0*/  ISETP.LT.AND P3, PT, R8, UR15, !P0 ;  /* 0x0000000f08007c0c */ /* 0x000fe2000c761270 */
[----:B------:R-:W-:Y:S01]  /*12bd0*/  VIADD R8, R22, 0xd ;  /* 0x0000000d16087836 */ /* 0x000fe20000000000 */
[----:B------:R-:W-:Y:S01]  /*12be0*/  LEA.HI.X.SX32 R17, R3, R0, 0x1, P6 ;  /* 0x0000000003117211 */ /* 0x000fe200030f0eff */
[----:B------:R-:W-:Y:S01]  /*12bf0*/  VIADD R3, R9, UR5 ;  /* 0x0000000509037c36 */ /* 0x000fe20008000000 */
[----:B------:R1:W-:Y:S02]  /*12c00*/  @P2 STG.E.U16 desc[UR8][R18.64], R4 ;  /* 0x0000000412002986 */ /* 0x0003e4000c101508 */
[----:B------:R-:W-:-:S02]  /*12c10*/  ISETP.LT.AND P2, PT, R8, UR15, !P0 ;  /* 0x0000000f08007c0c */ /* 0x000fc4000c741270 */
[-C--:B------:R-:W-:Y:S01]  /*12c20*/  LEA R8, P6, R9, R2.reuse, 0x1 ;  /* 0x0000000209087211 */ /* 0x080fe200078c08ff */
[----:B------:R2:W-:Y:S01]  /*12c30*/  @P1 STG.E.U16 desc[UR8][R16.64], R20 ;  /* 0x0000001410001986 */ /* 0x0005e2000c101508 */
[C---:B------:R-:W-:Y:S01]  /*12c40*/  LEA R12, P1, R3.reuse, R2, 0x1 ;  /* 0x00000002030c7211 */ /* 0x040fe200078208ff */
[----:B0-----:R-:W-:Y:S01]  /*12c50*/  VIADD R11, R3, UR5 ;  /* 0x00000005030b7c36 */ /* 0x001fe20008000000 */
[-C--:B------:R-:W-:Y:S02]  /*12c60*/  LEA.HI.X.SX32 R9, R9, R0.reuse, 0x1, P6 ;  /* 0x0000000009097211 */ /* 0x080fe400030f0eff */
[----:B------:R-:W-:Y:S01]  /*12c70*/  LEA.HI.X.SX32 R13, R3, R0, 0x1, P1 ;  /* 0x00000000030d7211 */ /* 0x000fe200008f0eff */
[C---:B------:R-:W-:Y:S01]  /*12c80*/  VIADD R15, R11.reuse, UR5 ;  /* 0x000000050b0f7c36 */ /* 0x040fe20008000000 */
[----:B------:R-:W-:Y:S01]  /*12c90*/  LEA R10, P6, R11, R2, 0x1 ;  /* 0x000000020b0a7211 */ /* 0x000fe200078c08ff */
[C---:B-1----:R-:W-:Y:S01]  /*12ca0*/  VIADD R4, R22.reuse, 0xe ;  /* 0x0000000e16047836 */ /* 0x042fe20000000000 */
[----:B------:R0:W-:Y:S01]  /*12cb0*/  @P5 STG.E.U16 desc[UR8][R8.64], R5 ;  /* 0x0000000508005986 */ /* 0x0001e2000c101508 */
[----:B------:R-:W-:Y:S01]  /*12cc0*/  VIADD R19, R15, UR5 ;  /* 0x000000050f137c36 */ /* 0x000fe20008000000 */
[----:B------:R-:W-:Y:S01]  /*12cd0*/  LEA.HI.X.SX32 R11, R11, R0, 0x1, P6 ;  /* 0x000000000b0b7211 */ /* 0x000fe200030f0eff */
[----:B------:R-:W-:Y:S01]  /*12ce0*/  VIADD R18, R22, 0xf ;  /* 0x0000000f16127836 */ /* 0x000fe20000000000 */
[-C--:B------:R-:W-:Y:S01]  /*12cf0*/  LEA R14, P6, R15, R2.reuse, 0x1 ;  /* 0x000000020f0e7211 */ /* 0x080fe200078c08ff */
[C---:B------:R-:W-:Y:S01]  /*12d00*/  VIADD R3, R19.reuse, UR5 ;  /* 0x0000000513037c36 */ /* 0x040fe20008000000 */
[----:B--2---:R-:W-:-:S02]  /*12d10*/  LEA R16, P1, R19, R2, 0x1 ;  /* 0x0000000213107211 */ /* 0x004fc400078208ff */
[-C--:B------:R-:W-:Y:S02]  /*12d20*/  LEA.HI.X.SX32 R15, R15, R0.reuse, 0x1, P6 ;  /* 0x000000000f0f7211 */ /* 0x080fe400030f0eff */
[----:B------:R-:W-:Y:S02]  /*12d30*/  LEA.HI.X.SX32 R17, R19, R0, 0x1, P1 ;  /* 0x0000000013117211 */ /* 0x000fe400008f0eff */
[C---:B------:R-:W-:Y:S02]  /*12d40*/  LEA R2, P6, R3.reuse, R2, 0x1 ;  /* 0x0000000203027211 */ /* 0x040fe400078c08ff */
[----:B------:R-:W-:Y:S02]  /*12d50*/  ISETP.LT.AND P1, PT, R4, UR15, !P0 ;  /* 0x0000000f04007c0c */ /* 0x000fe4000c721270 */
[----:B------:R-:W-:Y:S02]  /*12d60*/  ISETP.LT.AND P0, PT, R18, UR15, !P0 ;  /* 0x0000000f12007c0c */ /* 0x000fe4000c701270 */
[----:B------:R-:W-:-:S02]  /*12d70*/  LEA.HI.X.SX32 R3, R3, R0, 0x1, P6 ;  /* 0x0000000003037211 */ /* 0x000fc400030f0eff */
[----:B------:R-:W-:Y:S02]  /*12d80*/  PRMT R0, R5, 0x7632, R0 ;  /* 0x0000763205007816 */ /* 0x000fe40000000000 */
[----:B------:R-:W-:-:S03]  /*12d90*/  PRMT R4, R6, 0x7632, R4 ;  /* 0x0000763206047816 */ /* 0x000fc60000000004 */
[----:B------:R0:W-:Y:S04]  /*12da0*/  @P4 STG.E.U16 desc[UR8][R12.64], R0 ;  /* 0x000000000c004986 */ /* 0x0001e8000c101508 */
[----:B------:R0:W-:Y:S04]  /*12db0*/  @P3 STG.E.U16 desc[UR8][R10.64], R6 ;  /* 0x000000060a003986 */ /* 0x0001e8000c101508 */
[----:B------:R0:W-:Y:S04]  /*12dc0*/  @P2 STG.E.U16 desc[UR8][R14.64], R4 ;  /* 0x000000040e002986 */ /* 0x0001e8000c101508 */
[----:B------:R0:W-:Y:S01]  /*12dd0*/  @P1 STG.E.U16 desc[UR8][R16.64], R7 ;  /* 0x0000000710001986 */ /* 0x0001e2000c101508 */
[----:B------:R-:W-:Y:S05]  /*12de0*/  @!P0 EXIT ;  /* 0x000000000000894d */ /* 0x000fea0003800000 */
[----:B0-----:R-:W-:-:S05]  /*12df0*/  PRMT R7, R7, 0x7632, R7 ;  /* 0x0000763207077816 */ /* 0x001fca0000000007 */
[----:B------:R-:W-:Y:S01]  /*12e00*/  STG.E.U16 desc[UR8][R2.64], R7 ;  /* 0x0000000702007986 */ /* 0x000fe2000c101508 */
[----:B------:R-:W-:Y:S05]  /*12e10*/  EXIT ;  /* 0x000000000000794d */ /* 0x000fea0003800000 */
.L_x_2:
[----:B------:R-:W-:-:S00]  /*12e20*/  BRA `(.L_x_2) ;  /* 0xfffffffc00fc7947 */ /* 0x000fc0000383ffff */
[----:B------:R-:W-:-:S00]  /*12e30*/  NOP ;  /* 0x0000000000007918 */ /* 0x000fc00000000000 */
        /* <DEDUP_REMOVED lines=12> */
.L_x_3:


//--------------------- .nv.shared.matmul_kernel  --------------------------
	.section	.nv.shared.matmul_kernel,"aw",@nobits
	.sectionflags	@""
	.align	16
	.zero		1024


//--------------------- .nv.shared.reserved.0     --------------------------
	.section	.nv.shared.reserved.0,"aw",@nobits
	.weak		__nv_reservedSMEM_offset_0_alias
	.size		__nv_reservedSMEM_offset_0_alias, 0, 64
	.other		__nv_reservedSMEM_offset_0_alias,@"STO_CUDA_RESERVED_SHARED STV_DEFAULT"
__nv_reservedSMEM_offset_0_alias:
	.zero		0
	.zero		64


//--------------------- .nv.constant0.matmul_kernel --------------------------
	.section	.nv.constant0.matmul_kernel,"a",@progbits
	.sectionflags	@""
	.align	4
.nv.constant0.matmul_kernel:
	.zero		976


//--------------------- SYMBOLS --------------------------

	.type		.nv.reservedSmem.offset0,@object
	.size		.nv.reservedSmem.offset0,0x4
	.type		.nv.reservedSmem.cap,@object
	.size		.nv.reservedSmem.cap,0x4
